	.target	sm_100a

	.elftype	@"ET_EXEC"


//--------------------- .note.nv.tkinfo           --------------------------
	.section	.note.nv.tkinfo,"",@"SHT_NOTE"
	.sectionflags	@"SHF_NOTE_NV_TKINFO"
	.tkinfo
        /*0018*/ 	.word	0x00000002
        /*0030*/ 	.string	""
        /*0030*/ 	.string	"ptxas"
        /*0030*/ 	.string	"Cuda compilation tools, release 13.0, V13.0.88"
        /*0030*/ 	.string	"Build cuda_13.0.r13.0/compiler.36424714_0"
        /*0030*/ 	.string	"-arch sm_100a -m 64 "



//--------------------- .note.nv.cuinfo           --------------------------
	.section	.note.nv.cuinfo,"",@"SHT_NOTE"
	.sectionflags	@"SHF_NOTE_NV_CUINFO"
        /*0018*/ 	.short	0x0002
        /*001a*/ 	.short	0x0064
        /*001c*/ 	.short	0x0082
	.zero		2


//--------------------- .nv.info                  --------------------------
	.section	.nv.info,"",@"SHT_CUDA_INFO"
	.align	4


	//----- nvinfo : EIATTR_REGCOUNT
	.align		4
        /*0000*/ 	.byte	0x04, 0x2f
        /*0002*/ 	.short	(.L_19 - .L_18)
	.align		4
.L_18:
        /*0004*/ 	.word	index@(_ZN7cutlass13device_kernelINS_4gemm6kernel13GemmUniversalIN4cute5tupleIJiiiiEEENS1_10collective13CollectiveMmaINS1_35MainloopSm100TmaUmmaWarpSpecializedILi20ELi2ELi4ENS5_IJNS4_1CILi4EEESB_NSA_ILi1EEEEEEEENS5_IJNSA_ILi256EEENSA_ILi64EEENSA_ILi32EEEEEENS_10bfloat16_tENS5_IJlSC_lEEESJ_SK_NS4_8TiledMMAINS4_8MMA_AtomIJNS4_26SM100_MMA_F16BF16_2x1SM_SSISJ_SJ_fLi256ELi64ELNS4_4UMMA5MajorE0ELSP_0ELNSO_7ScaleInE0ELSQ_0EEEEEENS4_6LayoutINS5_IJSC_SC_SC_EEENS5_IJNSA_ILi0EEESV_SV_EEEEENS5_IJNS4_10UnderscoreESY_SY_EEEEENS4_28SM100_TMA_2SM_LOAD_MULTICASTENS4_14ComposedLayoutINS4_7SwizzleILi2ELi4ELi3EEENS4_18smem_ptr_flag_bitsILi16EEENST_INS5_IJNSA_ILi8EEESH_EEENS5_IJSH_SC_EEEEEEEvNS4_8identityES11_S1B_vS1C_EENS_8epilogue10collective18CollectiveEpilogueINS1E_23Sm100TmaWarpSpecializedILi3ELi2ELi32ELb1ELb0EEEJNS5_IJNSA_ILi128EEESG_SH_EEENS5_IJNST_IS1J_SC_EENST_ISH_SC_EEEEESJ_SK_SJ_SK_NS1E_6fusion15FusionCallbacksIS1I_NS1O_17LinearCombinationISJ_fSJ_fLNS_15FloatRoundStyleE2EEES1K_S1N_JEEENS4_5SM1004TMEM4LOAD26SM100_TMEM_LOAD_32dp32b32xENS4_13SM90_TMA_LOADES1B_NS4_39AutoVectorizingCopyWithAssumedAlignmentILi128EEENS4_14SM90_TMA_STOREES1B_S20_S20_EEEvvEEEEvNT_6ParamsE)
        /*0008*/ 	.word	0x00000079


	//----- nvinfo : EIATTR_FRAME_SIZE
	.align		4
.L_19:
        /*000c*/ 	.byte	0x04, 0x11
        /*000e*/ 	.short	(.L_21 - .L_20)
	.align		4
.L_20:
        /*0010*/ 	.word	index@($__internal_2_$__cuda_sm10x_tcgen05_guardrail_trap_unallocated_columns_being_dealloced)
        /*0014*/ 	.word	0x00000000


	//----- nvinfo : EIATTR_FRAME_SIZE
	.align		4
.L_21:
        /*0018*/ 	.byte	0x04, 0x11
        /*001a*/ 	.short	(.L_23 - .L_22)
	.align		4
.L_22:
        /*001c*/ 	.word	index@($__internal_1_$__cuda_sm10x_tcgen05_guardrail_trap_phase_invalid_during_alloc)
        /*0020*/ 	.word	0x00000000


	//----- nvinfo : EIATTR_FRAME_SIZE
	.align		4
.L_23:
        /*0024*/ 	.byte	0x04, 0x11
        /*0026*/ 	.short	(.L_25 - .L_24)
	.align		4
.L_24:
        /*0028*/ 	.word	index@($__internal_0_$__cuda_sm10x_tcgen05_guardrail_trap_col_being_dealloced_not_returned_by_alloc)
        /*002c*/ 	.word	0x00000000


	//----- nvinfo : EIATTR_FRAME_SIZE
	.align		4
.L_25:
        /*0030*/ 	.byte	0x04, 0x11
        /*0032*/ 	.short	(.L_27 - .L_26)
	.align		4
.L_26:
        /*0034*/ 	.word	index@(_ZN7cutlass13device_kernelINS_4gemm6kernel13GemmUniversalIN4cute5tupleIJiiiiEEENS1_10collective13CollectiveMmaINS1_35MainloopSm100TmaUmmaWarpSpecializedILi20ELi2ELi4ENS5_IJNS4_1CILi4EEESB_NSA_ILi1EEEEEEEENS5_IJNSA_ILi256EEENSA_ILi64EEENSA_ILi32EEEEEENS_10bfloat16_tENS5_IJlSC_lEEESJ_SK_NS4_8TiledMMAINS4_8MMA_AtomIJNS4_26SM100_MMA_F16BF16_2x1SM_SSISJ_SJ_fLi256ELi64ELNS4_4UMMA5MajorE0ELSP_0ELNSO_7ScaleInE0ELSQ_0EEEEEENS4_6LayoutINS5_IJSC_SC_SC_EEENS5_IJNSA_ILi0EEESV_SV_EEEEENS5_IJNS4_10UnderscoreESY_SY_EEEEENS4_28SM100_TMA_2SM_LOAD_MULTICASTENS4_14ComposedLayoutINS4_7SwizzleILi2ELi4ELi3EEENS4_18smem_ptr_flag_bitsILi16EEENST_INS5_IJNSA_ILi8EEESH_EEENS5_IJSH_SC_EEEEEEEvNS4_8identityES11_S1B_vS1C_EENS_8epilogue10collective18CollectiveEpilogueINS1E_23Sm100TmaWarpSpecializedILi3ELi2ELi32ELb1ELb0EEEJNS5_IJNSA_ILi128EEESG_SH_EEENS5_IJNST_IS1J_SC_EENST_ISH_SC_EEEEESJ_SK_SJ_SK_NS1E_6fusion15FusionCallbacksIS1I_NS1O_17LinearCombinationISJ_fSJ_fLNS_15FloatRoundStyleE2EEES1K_S1N_JEEENS4_5SM1004TMEM4LOAD26SM100_TMEM_LOAD_32dp32b32xENS4_13SM90_TMA_LOADES1B_NS4_39AutoVectorizingCopyWithAssumedAlignmentILi128EEENS4_14SM90_TMA_STOREES1B_S20_S20_EEEvvEEEEvNT_6ParamsE)
        /*0038*/ 	.word	0x00000000


	//----- nvinfo : EIATTR_MIN_STACK_SIZE
	.align		4
.L_27:
        /*003c*/ 	.byte	0x04, 0x12
        /*003e*/ 	.short	(.L_29 - .L_28)
	.align		4
.L_28:
        /*0040*/ 	.word	index@(_ZN7cutlass13device_kernelINS_4gemm6kernel13GemmUniversalIN4cute5tupleIJiiiiEEENS1_10collective13CollectiveMmaINS1_35MainloopSm100TmaUmmaWarpSpecializedILi20ELi2ELi4ENS5_IJNS4_1CILi4EEESB_NSA_ILi1EEEEEEEENS5_IJNSA_ILi256EEENSA_ILi64EEENSA_ILi32EEEEEENS_10bfloat16_tENS5_IJlSC_lEEESJ_SK_NS4_8TiledMMAINS4_8MMA_AtomIJNS4_26SM100_MMA_F16BF16_2x1SM_SSISJ_SJ_fLi256ELi64ELNS4_4UMMA5MajorE0ELSP_0ELNSO_7ScaleInE0ELSQ_0EEEEEENS4_6LayoutINS5_IJSC_SC_SC_EEENS5_IJNSA_ILi0EEESV_SV_EEEEENS5_IJNS4_10UnderscoreESY_SY_EEEEENS4_28SM100_TMA_2SM_LOAD_MULTICASTENS4_14ComposedLayoutINS4_7SwizzleILi2ELi4ELi3EEENS4_18smem_ptr_flag_bitsILi16EEENST_INS5_IJNSA_ILi8EEESH_EEENS5_IJSH_SC_EEEEEEEvNS4_8identityES11_S1B_vS1C_EENS_8epilogue10collective18CollectiveEpilogueINS1E_23Sm100TmaWarpSpecializedILi3ELi2ELi32ELb1ELb0EEEJNS5_IJNSA_ILi128EEESG_SH_EEENS5_IJNST_IS1J_SC_EENST_ISH_SC_EEEEESJ_SK_SJ_SK_NS1E_6fusion15FusionCallbacksIS1I_NS1O_17LinearCombinationISJ_fSJ_fLNS_15FloatRoundStyleE2EEES1K_S1N_JEEENS4_5SM1004TMEM4LOAD26SM100_TMEM_LOAD_32dp32b32xENS4_13SM90_TMA_LOADES1B_NS4_39AutoVectorizingCopyWithAssumedAlignmentILi128EEENS4_14SM90_TMA_STOREES1B_S20_S20_EEEvvEEEEvNT_6ParamsE)
        /*0044*/ 	.word	0x00000000
.L_29:


//--------------------- .nv.compat                --------------------------
	.section	.nv.compat,"",@"SHT_CUDA_COMPAT_INFO"
	.align	4
        /*0000*/ 	.byte	0x02, 0x09, 0x01, 0x00, 0x02, 0x02, 0x02, 0x00, 0x02, 0x05, 0x05, 0x00, 0x03, 0x07, 0x01, 0x01
        /*0010*/ 	.byte	0x02, 0x03, 0x01, 0x00, 0x02, 0x06, 0x01, 0x00, 0x04, 0x0b, 0x08, 0x00, 0x09, 0x00, 0x00, 0x00
        /*0020*/ 	.byte	0x00, 0x00, 0x00, 0x00


//--------------------- .nv.info._ZN7cutlass13device_kernelINS_4gemm6kernel13GemmUniversalIN4cute5tupleIJiiiiEEENS1_10collective13CollectiveMmaINS1_35MainloopSm100TmaUmmaWarpSpecializedILi20ELi2ELi4ENS5_IJNS4_1CILi4EEESB_NSA_ILi1EEEEEEEENS5_IJNSA_ILi256EEENSA_ILi64EEENSA_ILi32EEEEEENS_10bfloat16_tENS5_IJlSC_lEEESJ_SK_NS4_8TiledMMAINS4_8MMA_AtomIJNS4_26SM100_MMA_F16BF16_2x1SM_SSISJ_SJ_fLi256ELi64ELNS4_4UMMA5MajorE0ELSP_0ELNSO_7ScaleInE0ELSQ_0EEEEEENS4_6LayoutINS5_IJSC_SC_SC_EEENS5_IJNSA_ILi0EEESV_SV_EEEEENS5_IJNS4_10UnderscoreESY_SY_EEEEENS4_28SM100_TMA_2SM_LOAD_MULTICASTENS4_14ComposedLayoutINS4_7SwizzleILi2ELi4ELi3EEENS4_18smem_ptr_flag_bitsILi16EEENST_INS5_IJNSA_ILi8EEESH_EEENS5_IJSH_SC_EEEEEEEvNS4_8identityES11_S1B_vS1C_EENS_8epilogue10collective18CollectiveEpilogueINS1E_23Sm100TmaWarpSpecializedILi3ELi2ELi32ELb1ELb0EEEJNS5_IJNSA_ILi128EEESG_SH_EEENS5_IJNST_IS1J_SC_EENST_ISH_SC_EEEEESJ_SK_SJ_SK_NS1E_6fusion15FusionCallbacksIS1I_NS1O_17LinearCombinationISJ_fSJ_fLNS_15FloatRoundStyleE2EEES1K_S1N_JEEENS4_5SM1004TMEM4LOAD26SM100_TMEM_LOAD_32dp32b32xENS4_13SM90_TMA_LOADES1B_NS4_39AutoVectorizingCopyWithAssumedAlignmentILi128EEENS4_14SM90_TMA_STOREES1B_S20_S20_EEEvvEEEEvNT_6ParamsE --------------------------
	.section	.nv.info._ZN7cutlass13device_kernelINS_4gemm6kernel13GemmUniversalIN4cute5tupleIJiiiiEEENS1_10collective13CollectiveMmaINS1_35MainloopSm100TmaUmmaWarpSpecializedILi20ELi2ELi4ENS5_IJNS4_1CILi4EEESB_NSA_ILi1EEEEEEEENS5_IJNSA_ILi256EEENSA_ILi64EEENSA_ILi32EEEEEENS_10bfloat16_tENS5_IJlSC_lEEESJ_SK_NS4_8TiledMMAINS4_8MMA_AtomIJNS4_26SM100_MMA_F16BF16_2x1SM_SSISJ_SJ_fLi256ELi64ELNS4_4UMMA5MajorE0ELSP_0ELNSO_7ScaleInE0ELSQ_0EEEEEENS4_6LayoutINS5_IJSC_SC_SC_EEENS5_IJNSA_ILi0EEESV_SV_EEEEENS5_IJNS4_10UnderscoreESY_SY_EEEEENS4_28SM100_TMA_2SM_LOAD_MULTICASTENS4_14ComposedLayoutINS4_7SwizzleILi2ELi4ELi3EEENS4_18smem_ptr_flag_bitsILi16EEENST_INS5_IJNSA_ILi8EEESH_EEENS5_IJSH_SC_EEEEEEEvNS4_8identityES11_S1B_vS1C_EENS_8epilogue10collective18CollectiveEpilogueINS1E_23Sm100TmaWarpSpecializedILi3ELi2ELi32ELb1ELb0EEEJNS5_IJNSA_ILi128EEESG_SH_EEENS5_IJNST_IS1J_SC_EENST_ISH_SC_EEEEESJ_SK_SJ_SK_NS1E_6fusion15FusionCallbacksIS1I_NS1O_17LinearCombinationISJ_fSJ_fLNS_15FloatRoundStyleE2EEES1K_S1N_JEEENS4_5SM1004TMEM4LOAD26SM100_TMEM_LOAD_32dp32b32xENS4_13SM90_TMA_LOADES1B_NS4_39AutoVectorizingCopyWithAssumedAlignmentILi128EEENS4_14SM90_TMA_STOREES1B_S20_S20_EEEvvEEEEvNT_6ParamsE,"",@"SHT_CUDA_INFO"
	.sectionflags	@""
	.align	4


	//----- nvinfo : EIATTR_CUDA_API_VERSION
	.align		4
        /*0000*/ 	.byte	0x04, 0x37
        /*0002*/ 	.short	(.L_31 - .L_30)
.L_30:
        /*0004*/ 	.word	0x00000082


	//----- nvinfo : EIATTR_KPARAM_INFO
	.align		4
.L_31:
        /*0008*/ 	.byte	0x04, 0x17
        /*000a*/ 	.short	(.L_33 - .L_32)
.L_32:
        /*000c*/ 	.word	0x00000000
        /*0010*/ 	.short	0x0000
        /*0012*/ 	.short	0x0000
        /*0014*/ 	.byte	0x00, 0xf0, 0x01, 0x20


	//----- nvinfo : EIATTR_AT_ENTRY_FRAGMENTS
	.align		4
.L_33:
        /*0018*/ 	.byte	0x04, 0x4f
        /*001a*/ 	.short	(.L_35 - .L_34)


	//   ....[0]....
.L_34:
        /*001c*/ 	.word	0x00000007


	//----- nvinfo : EIATTR_RESERVED_SMEM_USED
	.align		4
.L_35:
        /*0020*/ 	.byte	0x01, 0x41
	.zero		2


	//----- nvinfo : EIATTR_SPARSE_MMA_MASK
	.align		4
        /*0024*/ 	.byte	0x03, 0x50
        /*0026*/ 	.short	0x0000


	//----- nvinfo : EIATTR_TCGEN05_2CTA_USED
	.align		4
        /*0028*/ 	.byte	0x01, 0x52
	.zero		2


	//----- nvinfo : EIATTR_MAXREG_COUNT
	.align		4
        /*002c*/ 	.byte	0x03, 0x1b
        /*002e*/ 	.short	0x00ff


	//----- nvinfo : EIATTR_NUM_BARRIERS
	.align		4
        /*0030*/ 	.byte	0x02, 0x4c
        /*0032*/ 	.byte	0x07
	.zero		1


	//----- nvinfo : EIATTR_EXTERNS
	.align		4
        /*0034*/ 	.byte	0x04, 0x0f
        /*0036*/ 	.short	(.L_37 - .L_36)


	//   ....[0]....
	.align		4
.L_36:
        /*0038*/ 	.word	index@(__assertfail)


	//----- nvinfo : EIATTR_MERCURY_ISA_VERSION
	.align		4
.L_37:
        /*003c*/ 	.byte	0x03, 0x5f
        /*003e*/ 	.short	0x0101


	//----- nvinfo : EIATTR_INT_WARP_WIDE_INSTR_OFFSETS
	.align		4
        /*0040*/ 	.byte	0x04, 0x31
        /*0042*/ 	.short	(.L_39 - .L_38)


	//   ....[0]....
.L_38:
        /*0044*/ 	.word	0x00000fe0


	//   ....[1]....
        /*0048*/ 	.word	0x000010a0


	//   ....[2]....
        /*004c*/ 	.word	0x000050d0


	//   ....[3]....
        /*0050*/ 	.word	0x000050f0


	//   ....[4]....
        /*0054*/ 	.word	0x00005120


	//   ....[5]....
        /*0058*/ 	.word	0x00005d00


	//   ....[6]....
        /*005c*/ 	.word	0x00005d80


	//   ....[7]....
        /*0060*/ 	.word	0x00005e90


	//   ....[8]....
        /*0064*/ 	.word	0x00005fa0


	//----- nvinfo : EIATTR_COOP_GROUP_MASK_REGIDS
	.align		4
.L_39:
        /*0068*/ 	.byte	0x04, 0x29
        /*006a*/ 	.short	(.L_41 - .L_40)


	//   ....[0]....
.L_40:
        /*006c*/ 	.word	0xffffffff


	//   ....[1]....
        /*0070*/ 	.word	0xffffffff


	//   ....[2]....
        /*0074*/ 	.word	0xffffffff


	//   ....[3]....
        /*0078*/ 	.word	0xffffffff


	//   ....[4]....
        /*007c*/ 	.word	0xffffffff


	//   ....[5]....
        /*0080*/ 	.word	0xffffffff


	//   ....[6]....
        /*0084*/ 	.word	0xffffffff


	//   ....[7]....
        /*0088*/ 	.word	0xffffffff


	//   ....[8]....
        /*008c*/ 	.word	0xffffffff


	//   ....[9]....
        /*0090*/ 	.word	0xffffffff


	//   ....[10]....
        /*0094*/ 	.word	0xffffffff


	//   ....[11]....
        /*0098*/ 	.word	0xffffffff


	//   ....[12]....
        /*009c*/ 	.word	0xffffffff


	//   ....[13]....
        /*00a0*/ 	.word	0xffffffff


	//----- nvinfo : EIATTR_COOP_GROUP_INSTR_OFFSETS
	.align		4
.L_41:
        /*00a4*/ 	.byte	0x04, 0x28
        /*00a6*/ 	.short	(.L_43 - .L_42)


	//   ....[0]....
.L_42:
        /*00a8*/ 	.word	0x000000b0


	//   ....[1]....
        /*00ac*/ 	.word	0x00000510


	//   ....[2]....
        /*00b0*/ 	.word	0x00000910


	//   ....[3]....
        /*00b4*/ 	.word	0x00000a90


	//   ....[4]....
        /*00b8*/ 	.word	0x00000b90


	//   ....[5]....
        /*00bc*/ 	.word	0x00000d00


	//   ....[6]....
        /*00c0*/ 	.word	0x00000ea0


	//   ....[7]....
        /*00c4*/ 	.word	0x00001100


	//   ....[8]....
        /*00c8*/ 	.word	0x000027a0


	//   ....[9]....
        /*00cc*/ 	.word	0x00003f90


	//   ....[10]....
        /*00d0*/ 	.word	0x00004460


	//   ....[11]....
        /*00d4*/ 	.word	0x00004490


	//   ....[12]....
        /*00d8*/ 	.word	0x00004fd0


	//   ....[13]....
        /*00dc*/ 	.word	0x000051e0


	//----- nvinfo : EIATTR_VRC_CTA_INIT_COUNT
	.align		4
.L_43:
        /*00e0*/ 	.byte	0x02, 0x4a
        /*00e2*/ 	.byte	0x80
	.zero		1


	//----- nvinfo : EIATTR_SYSCALL_OFFSETS
	.align		4
        /*00e4*/ 	.byte	0x04, 0x46
        /*00e6*/ 	.short	(.L_45 - .L_44)


	//   ....[0]....
.L_44:
        /*00e8*/ 	.word	0x00006c80


	//   ....[1]....
        /*00ec*/ 	.word	0x00006d70


	//   ....[2]....
        /*00f0*/ 	.word	0x000075a0


	//   ....[3]....
        /*00f4*/ 	.word	0x00008270


	//----- nvinfo : EIATTR_MBARRIER_INSTR_OFFSETS
	.align		4
.L_45:
        /*00f8*/ 	.byte	0x04, 0x39
        /*00fa*/ 	.short	(.L_47 - .L_46)


	//   ....[0]....
.L_46:
        /*00fc*/ 	.word	0x00000670
        /*0100*/ 	.word	0x000000ff
        /*0104*/ 	.word	0x00000000
        /*0108*/ 	.short	0x0100
        /*010a*/ 	.byte	0x04
	.zero		1


	//   ....[1]....
        /*010c*/ 	.word	0x00000680
        /*0110*/ 	.word	0x000000ff
        /*0114*/ 	.word	0x000000a0
        /*0118*/ 	.short	0x0100
        /*011a*/ 	.byte	0x04
	.zero		1


	//   ....[2]....
        /*011c*/ 	.word	0x00000690
        /*0120*/ 	.word	0x000000ff
        /*0124*/ 	.word	0x00000008
        /*0128*/ 	.short	0x0100
        /*012a*/ 	.byte	0x04
	.zero		1


	//   ....[3]....
        /*012c*/ 	.word	0x000006a0
        /*0130*/ 	.word	0x000000ff
        /*0134*/ 	.word	0x000000a8
        /*0138*/ 	.short	0x0100
        /*013a*/ 	.byte	0x04
	.zero		1


	//   ....[4]....
        /*013c*/ 	.word	0x000006b0
        /*0140*/ 	.word	0x000000ff
        /*0144*/ 	.word	0x00000010
        /*0148*/ 	.short	0x0100
        /*014a*/ 	.byte	0x04
	.zero		1


	//   ....[5]....
        /*014c*/ 	.word	0x000006c0
        /*0150*/ 	.word	0x000000ff
        /*0154*/ 	.word	0x000000b0
        /*0158*/ 	.short	0x0100
        /*015a*/ 	.byte	0x04
	.zero		1


	//   ....[6]....
        /*015c*/ 	.word	0x000006d0
        /*0160*/ 	.word	0x000000ff
        /*0164*/ 	.word	0x00000018
        /*0168*/ 	.short	0x0100
        /*016a*/ 	.byte	0x04
	.zero		1


	//   ....[7]....
        /*016c*/ 	.word	0x000006e0
        /*0170*/ 	.word	0x000000ff
        /*0174*/ 	.word	0x000000b8
        /*0178*/ 	.short	0x0100
        /*017a*/ 	.byte	0x04
	.zero		1


	//   ....[8]....
        /*017c*/ 	.word	0x000006f0
        /*0180*/ 	.word	0x000000ff
        /*0184*/ 	.word	0x00000020
        /*0188*/ 	.short	0x0100
        /*018a*/ 	.byte	0x04
	.zero		1


	//   ....[9]....
        /*018c*/ 	.word	0x00000700
        /*0190*/ 	.word	0x000000ff
        /*0194*/ 	.word	0x000000c0
        /*0198*/ 	.short	0x0100
        /*019a*/ 	.byte	0x04
	.zero		1


	//   ....[10]....
        /*019c*/ 	.word	0x00000710
        /*01a0*/ 	.word	0x000000ff
        /*01a4*/ 	.word	0x00000028
        /*01a8*/ 	.short	0x0100
        /*01aa*/ 	.byte	0x04
	.zero		1


	//   ....[11]....
        /*01ac*/ 	.word	0x00000720
        /*01b0*/ 	.word	0x000000ff
        /*01b4*/ 	.word	0x000000c8
        /*01b8*/ 	.short	0x0100
        /*01ba*/ 	.byte	0x04
	.zero		1


	//   ....[12]....
        /*01bc*/ 	.word	0x00000730
        /*01c0*/ 	.word	0x000000ff
        /*01c4*/ 	.word	0x00000030
        /*01c8*/ 	.short	0x0100
        /*01ca*/ 	.byte	0x04
	.zero		1


	//   ....[13]....
        /*01cc*/ 	.word	0x00000740
        /*01d0*/ 	.word	0x000000ff
        /*01d4*/ 	.word	0x000000d0
        /*01d8*/ 	.short	0x0100
        /*01da*/ 	.byte	0x04
	.zero		1


	//   ....[14]....
        /*01dc*/ 	.word	0x00000750
        /*01e0*/ 	.word	0x000000ff
        /*01e4*/ 	.word	0x00000038
        /*01e8*/ 	.short	0x0100
        /*01ea*/ 	.byte	0x04
	.zero		1


	//   ....[15]....
        /*01ec*/ 	.word	0x00000760
        /*01f0*/ 	.word	0x000000ff
        /*01f4*/ 	.word	0x000000d8
        /*01f8*/ 	.short	0x0100
        /*01fa*/ 	.byte	0x04
	.zero		1


	//   ....[16]....
        /*01fc*/ 	.word	0x00000770
        /*0200*/ 	.word	0x000000ff
        /*0204*/ 	.word	0x00000040
        /*0208*/ 	.short	0x0100
        /*020a*/ 	.byte	0x04
	.zero		1


	//   ....[17]....
        /*020c*/ 	.word	0x00000780
        /*0210*/ 	.word	0x000000ff
        /*0214*/ 	.word	0x000000e0
        /*0218*/ 	.short	0x0100
        /*021a*/ 	.byte	0x04
	.zero		1


	//   ....[18]....
        /*021c*/ 	.word	0x00000790
        /*0220*/ 	.word	0x000000ff
        /*0224*/ 	.word	0x00000048
        /*0228*/ 	.short	0x0100
        /*022a*/ 	.byte	0x04
	.zero		1


	//   ....[19]....
        /*022c*/ 	.word	0x000007a0
        /*0230*/ 	.word	0x000000ff
        /*0234*/ 	.word	0x000000e8
        /*0238*/ 	.short	0x0100
        /*023a*/ 	.byte	0x04
	.zero		1


	//   ....[20]....
        /*023c*/ 	.word	0x000007b0
        /*0240*/ 	.word	0x000000ff
        /*0244*/ 	.word	0x00000050
        /*0248*/ 	.short	0x0100
        /*024a*/ 	.byte	0x04
	.zero		1


	//   ....[21]....
        /*024c*/ 	.word	0x000007c0
        /*0250*/ 	.word	0x000000ff
        /*0254*/ 	.word	0x000000f0
        /*0258*/ 	.short	0x0100
        /*025a*/ 	.byte	0x04
	.zero		1


	//   ....[22]....
        /*025c*/ 	.word	0x000007d0
        /*0260*/ 	.word	0x000000ff
        /*0264*/ 	.word	0x00000058
        /*0268*/ 	.short	0x0100
        /*026a*/ 	.byte	0x04
	.zero		1


	//   ....[23]....
        /*026c*/ 	.word	0x000007e0
        /*0270*/ 	.word	0x000000ff
        /*0274*/ 	.word	0x000000f8
        /*0278*/ 	.short	0x0100
        /*027a*/ 	.byte	0x04
	.zero		1


	//   ....[24]....
        /*027c*/ 	.word	0x000007f0
        /*0280*/ 	.word	0x000000ff
        /*0284*/ 	.word	0x00000060
        /*0288*/ 	.short	0x0100
        /*028a*/ 	.byte	0x04
	.zero		1


	//   ....[25]....
        /*028c*/ 	.word	0x00000800
        /*0290*/ 	.word	0x000000ff
        /*0294*/ 	.word	0x00000100
        /*0298*/ 	.short	0x0100
        /*029a*/ 	.byte	0x04
	.zero		1


	//   ....[26]....
        /*029c*/ 	.word	0x00000810
        /*02a0*/ 	.word	0x000000ff
        /*02a4*/ 	.word	0x00000068
        /*02a8*/ 	.short	0x0100
        /*02aa*/ 	.byte	0x04
	.zero		1


	//   ....[27]....
        /*02ac*/ 	.word	0x00000820
        /*02b0*/ 	.word	0x000000ff
        /*02b4*/ 	.word	0x00000108
        /*02b8*/ 	.short	0x0100
        /*02ba*/ 	.byte	0x04
	.zero		1


	//   ....[28]....
        /*02bc*/ 	.word	0x00000830
        /*02c0*/ 	.word	0x000000ff
        /*02c4*/ 	.word	0x00000070
        /*02c8*/ 	.short	0x0100
        /*02ca*/ 	.byte	0x04
	.zero		1


	//   ....[29]....
        /*02cc*/ 	.word	0x00000840
        /*02d0*/ 	.word	0x000000ff
        /*02d4*/ 	.word	0x00000110
        /*02d8*/ 	.short	0x0100
        /*02da*/ 	.byte	0x04
	.zero		1


	//   ....[30]....
        /*02dc*/ 	.word	0x00000850
        /*02e0*/ 	.word	0x000000ff
        /*02e4*/ 	.word	0x00000078
        /*02e8*/ 	.short	0x0100
        /*02ea*/ 	.byte	0x04
	.zero		1


	//   ....[31]....
        /*02ec*/ 	.word	0x00000860
        /*02f0*/ 	.word	0x000000ff
        /*02f4*/ 	.word	0x00000118
        /*02f8*/ 	.short	0x0100
        /*02fa*/ 	.byte	0x04
	.zero		1


	//   ....[32]....
        /*02fc*/ 	.word	0x00000870
        /*0300*/ 	.word	0x000000ff
        /*0304*/ 	.word	0x00000080
        /*0308*/ 	.short	0x0100
        /*030a*/ 	.byte	0x04
	.zero		1


	//   ....[33]....
        /*030c*/ 	.word	0x00000880
        /*0310*/ 	.word	0x000000ff
        /*0314*/ 	.word	0x00000120
        /*0318*/ 	.short	0x0100
        /*031a*/ 	.byte	0x04
	.zero		1


	//   ....[34]....
        /*031c*/ 	.word	0x00000890
        /*0320*/ 	.word	0x000000ff
        /*0324*/ 	.word	0x00000088
        /*0328*/ 	.short	0x0100
        /*032a*/ 	.byte	0x04
	.zero		1


	//   ....[35]....
        /*032c*/ 	.word	0x000008a0
        /*0330*/ 	.word	0x000000ff
        /*0334*/ 	.word	0x00000128
        /*0338*/ 	.short	0x0100
        /*033a*/ 	.byte	0x04
	.zero		1


	//   ....[36]....
        /*033c*/ 	.word	0x000008b0
        /*0340*/ 	.word	0x000000ff
        /*0344*/ 	.word	0x00000090
        /*0348*/ 	.short	0x0100
        /*034a*/ 	.byte	0x04
	.zero		1


	//   ....[37]....
        /*034c*/ 	.word	0x000008c0
        /*0350*/ 	.word	0x000000ff
        /*0354*/ 	.word	0x00000130
        /*0358*/ 	.short	0x0100
        /*035a*/ 	.byte	0x04
	.zero		1


	//   ....[38]....
        /*035c*/ 	.word	0x000008d0
        /*0360*/ 	.word	0x000000ff
        /*0364*/ 	.word	0x00000098
        /*0368*/ 	.short	0x0100
        /*036a*/ 	.byte	0x04
	.zero		1


	//   ....[39]....
        /*036c*/ 	.word	0x000008e0
        /*0370*/ 	.word	0x000000ff
        /*0374*/ 	.word	0x00000138
        /*0378*/ 	.short	0x0100
        /*037a*/ 	.byte	0x04
	.zero		1


	//   ....[40]....
        /*037c*/ 	.word	0x00000a20
        /*0380*/ 	.word	0x000000ff
        /*0384*/ 	.word	0x00000140
        /*0388*/ 	.short	0x0100
        /*038a*/ 	.byte	0x04
	.zero		1


	//   ....[41]....
        /*038c*/ 	.word	0x00000a30
        /*0390*/ 	.word	0x000000ff
        /*0394*/ 	.word	0x00000158
        /*0398*/ 	.short	0x0100
        /*039a*/ 	.byte	0x04
	.zero		1


	//   ....[42]....
        /*039c*/ 	.word	0x00000a40
        /*03a0*/ 	.word	0x000000ff
        /*03a4*/ 	.word	0x00000148
        /*03a8*/ 	.short	0x0100
        /*03aa*/ 	.byte	0x04
	.zero		1


	//   ....[43]....
        /*03ac*/ 	.word	0x00000a50
        /*03b0*/ 	.word	0x000000ff
        /*03b4*/ 	.word	0x00000160
        /*03b8*/ 	.short	0x0100
        /*03ba*/ 	.byte	0x04
	.zero		1


	//   ....[44]....
        /*03bc*/ 	.word	0x00000a60
        /*03c0*/ 	.word	0x000000ff
        /*03c4*/ 	.word	0x00000150
        /*03c8*/ 	.short	0x0100
        /*03ca*/ 	.byte	0x04
	.zero		1


	//   ....[45]....
        /*03cc*/ 	.word	0x00000a70
        /*03d0*/ 	.word	0x000000ff
        /*03d4*/ 	.word	0x00000168
        /*03d8*/ 	.short	0x0100
        /*03da*/ 	.byte	0x04
	.zero		1


	//   ....[46]....
        /*03dc*/ 	.word	0x00000b60
        /*03e0*/ 	.word	0x000000ff
        /*03e4*/ 	.word	0x00000170
        /*03e8*/ 	.short	0x0100
        /*03ea*/ 	.byte	0x06
	.zero		1


	//   ....[47]....
        /*03ec*/ 	.word	0x00000b70
        /*03f0*/ 	.word	0x000000ff
        /*03f4*/ 	.word	0x00000178
        /*03f8*/ 	.short	0x0100
        /*03fa*/ 	.byte	0x06
	.zero		1


	//   ....[48]....
        /*03fc*/ 	.word	0x00000cb0
        /*0400*/ 	.word	0x000000ff
        /*0404*/ 	.word	0x00000180
        /*0408*/ 	.short	0x0100
        /*040a*/ 	.byte	0x06
	.zero		1


	//   ....[49]....
        /*040c*/ 	.word	0x00000cc0
        /*0410*/ 	.word	0x000000ff
        /*0414*/ 	.word	0x00000190
        /*0418*/ 	.short	0x0100
        /*041a*/ 	.byte	0x06
	.zero		1


	//   ....[50]....
        /*041c*/ 	.word	0x00000cd0
        /*0420*/ 	.word	0x000000ff
        /*0424*/ 	.word	0x00000188
        /*0428*/ 	.short	0x0100
        /*042a*/ 	.byte	0x06
	.zero		1


	//   ....[51]....
        /*042c*/ 	.word	0x00000ce0
        /*0430*/ 	.word	0x000000ff
        /*0434*/ 	.word	0x00000198
        /*0438*/ 	.short	0x0100
        /*043a*/ 	.byte	0x06
	.zero		1


	//   ....[52]....
        /*043c*/ 	.word	0x00000e10
        /*0440*/ 	.word	0x000000ff
        /*0444*/ 	.word	0x000001a0
        /*0448*/ 	.short	0x0100
        /*044a*/ 	.byte	0x04
	.zero		1


	//   ....[53]....
        /*044c*/ 	.word	0x00000e20
        /*0450*/ 	.word	0x000000ff
        /*0454*/ 	.word	0x000001c0
        /*0458*/ 	.short	0x0100
        /*045a*/ 	.byte	0x04
	.zero		1


	//   ....[54]....
        /*045c*/ 	.word	0x00000e30
        /*0460*/ 	.word	0x000000ff
        /*0464*/ 	.word	0x000001a8
        /*0468*/ 	.short	0x0100
        /*046a*/ 	.byte	0x04
	.zero		1


	//   ....[55]....
        /*046c*/ 	.word	0x00000e40
        /*0470*/ 	.word	0x000000ff
        /*0474*/ 	.word	0x000001c8
        /*0478*/ 	.short	0x0100
        /*047a*/ 	.byte	0x04
	.zero		1


	//   ....[56]....
        /*047c*/ 	.word	0x00000e50
        /*0480*/ 	.word	0x000000ff
        /*0484*/ 	.word	0x000001b0
        /*0488*/ 	.short	0x0100
        /*048a*/ 	.byte	0x04
	.zero		1


	//   ....[57]....
        /*048c*/ 	.word	0x00000e60
        /*0490*/ 	.word	0x000000ff
        /*0494*/ 	.word	0x000001d0
        /*0498*/ 	.short	0x0100
        /*049a*/ 	.byte	0x04
	.zero		1


	//   ....[58]....
        /*049c*/ 	.word	0x00000e70
        /*04a0*/ 	.word	0x000000ff
        /*04a4*/ 	.word	0x000001b8
        /*04a8*/ 	.short	0x0100
        /*04aa*/ 	.byte	0x04
	.zero		1


	//   ....[59]....
        /*04ac*/ 	.word	0x00000e80
        /*04b0*/ 	.word	0x000000ff
        /*04b4*/ 	.word	0x000001d8
        /*04b8*/ 	.short	0x0100
        /*04ba*/ 	.byte	0x04
	.zero		1


	//   ....[60]....
        /*04bc*/ 	.word	0x00000f80
        /*04c0*/ 	.word	0x000000ff
        /*04c4*/ 	.word	0x000001e0
        /*04c8*/ 	.short	0x0100
        /*04ca*/ 	.byte	0x04
	.zero		1


	//   ....[61]....
        /*04cc*/ 	.word	0x00000f90
        /*04d0*/ 	.word	0x000000ff
        /*04d4*/ 	.word	0x000001f0
        /*04d8*/ 	.short	0x0100
        /*04da*/ 	.byte	0x04
	.zero		1


	//   ....[62]....
        /*04dc*/ 	.word	0x00000fa0
        /*04e0*/ 	.word	0x000000ff
        /*04e4*/ 	.word	0x000001e8
        /*04e8*/ 	.short	0x0100
        /*04ea*/ 	.byte	0x04
	.zero		1


	//   ....[63]....
        /*04ec*/ 	.word	0x00000fb0
        /*04f0*/ 	.word	0x000000ff
        /*04f4*/ 	.word	0x000001f8
        /*04f8*/ 	.short	0x0100
        /*04fa*/ 	.byte	0x04
	.zero		1


	//   ....[64]....
        /*04fc*/ 	.word	0x000010c0
        /*0500*/ 	.word	0x000000ff
        /*0504*/ 	.word	0x00000200
        /*0508*/ 	.short	0x0100
        /*050a*/ 	.byte	0x06
	.zero		1


	//   ....[65]....
        /*050c*/ 	.word	0x00001fc0
        /*0510*/ 	.word	0x00000000
        /*0514*/ 	.word	0x000001f0
        /*0518*/ 	.short	0x010a
        /*051a*/ 	.byte	0xff
	.zero		1


	//   ....[66]....
        /*051c*/ 	.word	0x00001fe0
        /*0520*/ 	.word	0x00000000
        /*0524*/ 	.word	0x000001e0
        /*0528*/ 	.short	0x0101
        /*052a*/ 	.byte	0xff
	.zero		1


	//   ....[67]....
        /*052c*/ 	.word	0x00002090
        /*0530*/ 	.word	0x000000ff
        /*0534*/ 	.word	0x000000a0
        /*0538*/ 	.short	0x010a
        /*053a*/ 	.byte	0x04
	.zero		1


	//   ....[68]....
        /*053c*/ 	.word	0x00002160
        /*0540*/ 	.word	0x000000ff
        /*0544*/ 	.word	0x000000a0
        /*0548*/ 	.short	0x010a
        /*054a*/ 	.byte	0x21
	.zero		1


	//   ....[69]....
        /*054c*/ 	.word	0x00002310
        /*0550*/ 	.word	0x000000ff
        /*0554*/ 	.word	0x000000a0
        /*0558*/ 	.short	0x010a
        /*055a*/ 	.byte	0x05
	.zero		1


	//   ....[70]....
        /*055c*/ 	.word	0x00002450
        /*0560*/ 	.word	0x000000ff
        /*0564*/ 	.word	0x00000178
        /*0568*/ 	.short	0x0101
        /*056a*/ 	.byte	0x0d
	.zero		1


	//   ....[71]....
        /*056c*/ 	.word	0x00002470
        /*0570*/ 	.word	0x000000ff
        /*0574*/ 	.word	0x000000a0
        /*0578*/ 	.short	0x010a
        /*057a*/ 	.byte	0x04
	.zero		1


	//   ....[72]....
        /*057c*/ 	.word	0x000024f0
        /*0580*/ 	.word	0x000000ff
        /*0584*/ 	.word	0x000000a0
        /*0588*/ 	.short	0x010a
        /*058a*/ 	.byte	0x11
	.zero		1


	//   ....[73]....
        /*058c*/ 	.word	0x00002680
        /*0590*/ 	.word	0x000000ff
        /*0594*/ 	.word	0x000000a0
        /*0598*/ 	.short	0x010a
        /*059a*/ 	.byte	0x05
	.zero		1


	//   ....[74]....
        /*059c*/ 	.word	0x000027d0
        /*05a0*/ 	.word	0x00000003
        /*05a4*/ 	.word	0x00000180
        /*05a8*/ 	.short	0x010a
        /*05aa*/ 	.byte	0xff
	.zero		1


	//   ....[75]....
        /*05ac*/ 	.word	0x00002920
        /*05b0*/ 	.word	0x00000000
        /*05b4*/ 	.word	0x00000000
        /*05b8*/ 	.short	0x0101
        /*05ba*/ 	.byte	0xff
	.zero		1


	//   ....[76]....
        /*05bc*/ 	.word	0x00002ee0
        /*05c0*/ 	.word	0x000000ff
        /*05c4*/ 	.word	0x00000000
        /*05c8*/ 	.short	0x010a
        /*05ca*/ 	.byte	0x04
	.zero		1


	//   ....[77]....
        /*05cc*/ 	.word	0x00002f70
        /*05d0*/ 	.word	0x000000ff
        /*05d4*/ 	.word	0x00000000
        /*05d8*/ 	.short	0x010a
        /*05da*/ 	.byte	0x05
	.zero		1


	//   ....[78]....
        /*05dc*/ 	.word	0x00003000
        /*05e0*/ 	.word	0x000000ff
        /*05e4*/ 	.word	0x00000000
        /*05e8*/ 	.short	0x010a
        /*05ea*/ 	.byte	0x05
	.zero		1


	//   ....[79]....
        /*05ec*/ 	.word	0x00003090
        /*05f0*/ 	.word	0x000000ff
        /*05f4*/ 	.word	0x00000000
        /*05f8*/ 	.short	0x010a
        /*05fa*/ 	.byte	0x05
	.zero		1


	//   ....[80]....
        /*05fc*/ 	.word	0x00003120
        /*0600*/ 	.word	0x000000ff
        /*0604*/ 	.word	0x00000000
        /*0608*/ 	.short	0x010a
        /*060a*/ 	.byte	0x05
	.zero		1


	//   ....[81]....
        /*060c*/ 	.word	0x000031b0
        /*0610*/ 	.word	0x000000ff
        /*0614*/ 	.word	0x00000000
        /*0618*/ 	.short	0x010a
        /*061a*/ 	.byte	0x05
	.zero		1


	//   ....[82]....
        /*061c*/ 	.word	0x00003240
        /*0620*/ 	.word	0x000000ff
        /*0624*/ 	.word	0x00000000
        /*0628*/ 	.short	0x010a
        /*062a*/ 	.byte	0x05
	.zero		1


	//   ....[83]....
        /*062c*/ 	.word	0x000032d0
        /*0630*/ 	.word	0x000000ff
        /*0634*/ 	.word	0x00000000
        /*0638*/ 	.short	0x010a
        /*063a*/ 	.byte	0x05
	.zero		1


	//   ....[84]....
        /*063c*/ 	.word	0x00003360
        /*0640*/ 	.word	0x000000ff
        /*0644*/ 	.word	0x00000000
        /*0648*/ 	.short	0x010a
        /*064a*/ 	.byte	0x05
	.zero		1


	//   ....[85]....
        /*064c*/ 	.word	0x000033f0
        /*0650*/ 	.word	0x000000ff
        /*0654*/ 	.word	0x00000000
        /*0658*/ 	.short	0x010a
        /*065a*/ 	.byte	0x05
	.zero		1


	//   ....[86]....
        /*065c*/ 	.word	0x00003480
        /*0660*/ 	.word	0x000000ff
        /*0664*/ 	.word	0x00000000
        /*0668*/ 	.short	0x010a
        /*066a*/ 	.byte	0x05
	.zero		1


	//   ....[87]....
        /*066c*/ 	.word	0x00003510
        /*0670*/ 	.word	0x000000ff
        /*0674*/ 	.word	0x00000000
        /*0678*/ 	.short	0x010a
        /*067a*/ 	.byte	0x05
	.zero		1


	//   ....[88]....
        /*067c*/ 	.word	0x000035a0
        /*0680*/ 	.word	0x000000ff
        /*0684*/ 	.word	0x00000000
        /*0688*/ 	.short	0x010a
        /*068a*/ 	.byte	0x05
	.zero		1


	//   ....[89]....
        /*068c*/ 	.word	0x00003630
        /*0690*/ 	.word	0x000000ff
        /*0694*/ 	.word	0x00000000
        /*0698*/ 	.short	0x010a
        /*069a*/ 	.byte	0x05
	.zero		1


	//   ....[90]....
        /*069c*/ 	.word	0x000036c0
        /*06a0*/ 	.word	0x000000ff
        /*06a4*/ 	.word	0x00000000
        /*06a8*/ 	.short	0x010a
        /*06aa*/ 	.byte	0x05
	.zero		1


	//   ....[91]....
        /*06ac*/ 	.word	0x00003750
        /*06b0*/ 	.word	0x000000ff
        /*06b4*/ 	.word	0x00000000
        /*06b8*/ 	.short	0x010a
        /*06ba*/ 	.byte	0x05
	.zero		1


	//   ....[92]....
        /*06bc*/ 	.word	0x000037e0
        /*06c0*/ 	.word	0x000000ff
        /*06c4*/ 	.word	0x00000000
        /*06c8*/ 	.short	0x010a
        /*06ca*/ 	.byte	0x05
	.zero		1


	//   ....[93]....
        /*06cc*/ 	.word	0x00003870
        /*06d0*/ 	.word	0x000000ff
        /*06d4*/ 	.word	0x00000000
        /*06d8*/ 	.short	0x010a
        /*06da*/ 	.byte	0x05
	.zero		1


	//   ....[94]....
        /*06dc*/ 	.word	0x00003900
        /*06e0*/ 	.word	0x000000ff
        /*06e4*/ 	.word	0x00000000
        /*06e8*/ 	.short	0x010a
        /*06ea*/ 	.byte	0x05
	.zero		1


	//   ....[95]....
        /*06ec*/ 	.word	0x000039a0
        /*06f0*/ 	.word	0x00000000
        /*06f4*/ 	.word	0x00000000
        /*06f8*/ 	.short	0x010a
        /*06fa*/ 	.byte	0xff
	.zero		1


	//   ....[96]....
        /*06fc*/ 	.word	0x00003ae0
        /*0700*/ 	.word	0x00000002
        /*0704*/ 	.word	0x000001e0
        /*0708*/ 	.short	0x010a
        /*070a*/ 	.byte	0xff
	.zero		1


	//   ....[97]....
        /*070c*/ 	.word	0x00003b40
        /*0710*/ 	.word	0x00000004
        /*0714*/ 	.word	0x00000000
        /*0718*/ 	.short	0x0101
        /*071a*/ 	.byte	0xff
	.zero		1


	//   ....[98]....
        /*071c*/ 	.word	0x00003b60
        /*0720*/ 	.word	0x000000ff
        /*0724*/ 	.word	0x00000190
        /*0728*/ 	.short	0x010a
        /*072a*/ 	.byte	0x04
	.zero		1


	//   ....[99]....
        /*072c*/ 	.word	0x00003c80
        /*0730*/ 	.word	0x00000002
        /*0734*/ 	.word	0x00000180
        /*0738*/ 	.short	0x010a
        /*073a*/ 	.byte	0xff
	.zero		1


	//   ....[100]....
        /*073c*/ 	.word	0x00003d90
        /*0740*/ 	.word	0x00000002
        /*0744*/ 	.word	0x00000000
        /*0748*/ 	.short	0x0101
        /*074a*/ 	.byte	0xff
	.zero		1


	//   ....[101]....
        /*074c*/ 	.word	0x00003e20
        /*0750*/ 	.word	0x000000ff
        /*0754*/ 	.word	0x00000190
        /*0758*/ 	.short	0x0106
        /*075a*/ 	.byte	0x04
	.zero		1


	//   ....[102]....
        /*075c*/ 	.word	0x00003e40
        /*0760*/ 	.word	0x000000ff
        /*0764*/ 	.word	0x00000190
        /*0768*/ 	.short	0x010a
        /*076a*/ 	.byte	0x04
	.zero		1


	//   ....[103]....
        /*076c*/ 	.word	0x00003ed0
        /*0770*/ 	.word	0x000000ff
        /*0774*/ 	.word	0x00000190
        /*0778*/ 	.short	0x0106
        /*077a*/ 	.byte	0x07
	.zero		1


	//   ....[104]....
        /*077c*/ 	.word	0x00003f10
        /*0780*/ 	.word	0x00000000
        /*0784*/ 	.word	0x00000190
        /*0788*/ 	.short	0x010a
        /*078a*/ 	.byte	0xff
	.zero		1


	//   ....[105]....
        /*078c*/ 	.word	0x00004160
        /*0790*/ 	.word	0x000000ff
        /*0794*/ 	.word	0x00000008
        /*0798*/ 	.short	0x010a
        /*079a*/ 	.byte	0x05
	.zero		1


	//   ....[106]....
        /*079c*/ 	.word	0x00004180
        /*07a0*/ 	.word	0x000000ff
        /*07a4*/ 	.word	0x00000008
        /*07a8*/ 	.short	0x010a
        /*07aa*/ 	.byte	0x05
	.zero		1


	//   ....[107]....
        /*07ac*/ 	.word	0x00004310
        /*07b0*/ 	.word	0x000000ff
        /*07b4*/ 	.word	0x00000008
        /*07b8*/ 	.short	0x010a
        /*07ba*/ 	.byte	0x05
	.zero		1


	//   ....[108]....
        /*07bc*/ 	.word	0x00004330
        /*07c0*/ 	.word	0x000000ff
        /*07c4*/ 	.word	0x00000008
        /*07c8*/ 	.short	0x010a
        /*07ca*/ 	.byte	0x05
	.zero		1


	//   ....[109]....
        /*07cc*/ 	.word	0x000043f0
        /*07d0*/ 	.word	0x000000ff
        /*07d4*/ 	.word	0x00000000
        /*07d8*/ 	.short	0x0101
        /*07da*/ 	.byte	0x04
	.zero		1


	//   ....[110]....
        /*07dc*/ 	.word	0x000046f0
        /*07e0*/ 	.word	0x00000000
        /*07e4*/ 	.word	0x00000180
        /*07e8*/ 	.short	0x010a
        /*07ea*/ 	.byte	0xff
	.zero		1


	//   ....[111]....
        /*07ec*/ 	.word	0x000047b0
        /*07f0*/ 	.word	0x00000000
        /*07f4*/ 	.word	0x00000000
        /*07f8*/ 	.short	0x0101
        /*07fa*/ 	.byte	0xff
	.zero		1


	//   ....[112]....
        /*07fc*/ 	.word	0x00004870
        /*0800*/ 	.word	0x000000ff
        /*0804*/ 	.word	0x00000000
        /*0808*/ 	.short	0x010a
        /*080a*/ 	.byte	0x04
	.zero		1


	//   ....[113]....
        /*080c*/ 	.word	0x00004880
        /*0810*/ 	.word	0x000000ff
        /*0814*/ 	.word	0x000001c0
        /*0818*/ 	.short	0x010a
        /*081a*/ 	.byte	0x17
	.zero		1


	//   ....[114]....
        /*081c*/ 	.word	0x00004930
        /*0820*/ 	.word	0x000000ff
        /*0824*/ 	.word	0x00000000
        /*0828*/ 	.short	0x010a
        /*082a*/ 	.byte	0x05
	.zero		1


	//   ....[115]....
        /*082c*/ 	.word	0x00004a70
        /*0830*/ 	.word	0x000000ff
        /*0834*/ 	.word	0x00000000
        /*0838*/ 	.short	0x010a
        /*083a*/ 	.byte	0x04
	.zero		1


	//   ....[116]....
        /*083c*/ 	.word	0x00004cc0
        /*0840*/ 	.word	0x000000ff
        /*0844*/ 	.word	0x00000000
        /*0848*/ 	.short	0x010a
        /*084a*/ 	.byte	0x04
	.zero		1


	//   ....[117]....
        /*084c*/ 	.word	0x00004d50
        /*0850*/ 	.word	0x000000ff
        /*0854*/ 	.word	0x00000000
        /*0858*/ 	.short	0x010a
        /*085a*/ 	.byte	0x05
	.zero		1


	//   ....[118]....
        /*085c*/ 	.word	0x00004de0
        /*0860*/ 	.word	0x000000ff
        /*0864*/ 	.word	0x00000000
        /*0868*/ 	.short	0x010a
        /*086a*/ 	.byte	0x05
	.zero		1


	//   ....[119]....
        /*086c*/ 	.word	0x00004e80
        /*0870*/ 	.word	0x00000000
        /*0874*/ 	.word	0x00000000
        /*0878*/ 	.short	0x010a
        /*087a*/ 	.byte	0xff
	.zero		1


	//   ....[120]....
        /*087c*/ 	.word	0x00004ec0
        /*0880*/ 	.word	0x00000000
        /*0884*/ 	.word	0x00000000
        /*0888*/ 	.short	0x010a
        /*088a*/ 	.byte	0xff
	.zero		1


	//   ....[121]....
        /*088c*/ 	.word	0x00004f30
        /*0890*/ 	.word	0x000000ff
        /*0894*/ 	.word	0x00000000
        /*0898*/ 	.short	0x0101
        /*089a*/ 	.byte	0x04
	.zero		1


	//   ....[122]....
        /*089c*/ 	.word	0x00004f70
        /*08a0*/ 	.word	0x000000ff
        /*08a4*/ 	.word	0x00000200
        /*08a8*/ 	.short	0x010a
        /*08aa*/ 	.byte	0x11
	.zero		1


	//   ....[123]....
        /*08ac*/ 	.word	0x00004fc0
        /*08b0*/ 	.word	0x000000ff
        /*08b4*/ 	.word	0x00000000
        /*08b8*/ 	.short	0x0101
        /*08ba*/ 	.byte	0x04
	.zero		1


	//   ....[124]....
        /*08bc*/ 	.word	0x00005430
        /*08c0*/ 	.word	0x0000000c
        /*08c4*/ 	.word	0x00000180
        /*08c8*/ 	.short	0x010a
        /*08ca*/ 	.byte	0xff
	.zero		1


	//   ....[125]....
        /*08cc*/ 	.word	0x000055a0
        /*08d0*/ 	.word	0x00000000
        /*08d4*/ 	.word	0x00000000
        /*08d8*/ 	.short	0x0101
        /*08da*/ 	.byte	0xff
	.zero		1


	//   ....[126]....
        /*08dc*/ 	.word	0x00005a20
        /*08e0*/ 	.word	0x000000ff
        /*08e4*/ 	.word	0x00000178
        /*08e8*/ 	.short	0x010a
        /*08ea*/ 	.byte	0x18
	.zero		1


	//   ....[127]....
        /*08ec*/ 	.word	0x00005be0
        /*08f0*/ 	.word	0x000000ff
        /*08f4*/ 	.word	0x00000158
        /*08f8*/ 	.short	0x010a
        /*08fa*/ 	.byte	0x04
	.zero		1


	//   ....[128]....
        /*08fc*/ 	.word	0x00005dc0
        /*0900*/ 	.word	0x000000ff
        /*0904*/ 	.word	0x00000140
        /*0908*/ 	.short	0x010b
        /*090a*/ 	.byte	0x04
	.zero		1


	//   ....[129]....
        /*090c*/ 	.word	0x00005dd0
        /*0910*/ 	.word	0x000000ff
        /*0914*/ 	.word	0x00000000
        /*0918*/ 	.short	0x0101
        /*091a*/ 	.byte	0x14
	.zero		1


	//   ....[130]....
        /*091c*/ 	.word	0x00005de0
        /*0920*/ 	.word	0x000000ff
        /*0924*/ 	.word	0x00000158
        /*0928*/ 	.short	0x010a
        /*092a*/ 	.byte	0x05
	.zero		1


	//   ....[131]....
        /*092c*/ 	.word	0x00005fe0
        /*0930*/ 	.word	0x000000ff
        /*0934*/ 	.word	0x00000140
        /*0938*/ 	.short	0x010b
        /*093a*/ 	.byte	0x05
	.zero		1


	//   ....[132]....
        /*093c*/ 	.word	0x00005ff0
        /*0940*/ 	.word	0x000000ff
        /*0944*/ 	.word	0x00000000
        /*0948*/ 	.short	0x0101
        /*094a*/ 	.byte	0x04
	.zero		1


	//   ....[133]....
        /*094c*/ 	.word	0x00006090
        /*0950*/ 	.word	0x000000ff
        /*0954*/ 	.word	0x00000000
        /*0958*/ 	.short	0x010a
        /*095a*/ 	.byte	0x04
	.zero		1


	//   ....[134]....
        /*095c*/ 	.word	0x00006120
        /*0960*/ 	.word	0x000000ff
        /*0964*/ 	.word	0x00000000
        /*0968*/ 	.short	0x010a
        /*096a*/ 	.byte	0x05
	.zero		1


	//   ....[135]....
        /*096c*/ 	.word	0x000061c0
        /*0970*/ 	.word	0x00000000
        /*0974*/ 	.word	0x00000000
        /*0978*/ 	.short	0x010a
        /*097a*/ 	.byte	0xff
	.zero		1


	//   ....[136]....
        /*097c*/ 	.word	0x00006510
        /*0980*/ 	.word	0x00000003
        /*0984*/ 	.word	0x00000180
        /*0988*/ 	.short	0x010a
        /*098a*/ 	.byte	0xff
	.zero		1


	//   ....[137]....
        /*098c*/ 	.word	0x00006690
        /*0990*/ 	.word	0x00000000
        /*0994*/ 	.word	0x00000000
        /*0998*/ 	.short	0x0101
        /*099a*/ 	.byte	0xff
	.zero		1


	//   ....[138]....
        /*099c*/ 	.word	0x00007200
        /*09a0*/ 	.word	0x00000000
        /*09a4*/ 	.word	0x00000140
        /*09a8*/ 	.short	0x010a
        /*09aa*/ 	.byte	0xff
	.zero		1


	//   ....[139]....
        /*09ac*/ 	.word	0x00007260
        /*09b0*/ 	.word	0x0000005c
        /*09b4*/ 	.word	0x000001a0
        /*09b8*/ 	.short	0x010a
        /*09ba*/ 	.byte	0xff
	.zero		1


	//   ....[140]....
        /*09bc*/ 	.word	0x00007350
        /*09c0*/ 	.word	0x00000000
        /*09c4*/ 	.word	0x00000140
        /*09c8*/ 	.short	0x010a
        /*09ca*/ 	.byte	0xff
	.zero		1


	//   ....[141]....
        /*09cc*/ 	.word	0x00007480
        /*09d0*/ 	.word	0x0000005c
        /*09d4*/ 	.word	0x000001a0
        /*09d8*/ 	.short	0x010a
        /*09da*/ 	.byte	0xff
	.zero		1


	//   ....[142]....
        /*09dc*/ 	.word	0x00007fb0
        /*09e0*/ 	.word	0x00000000
        /*09e4*/ 	.word	0x00000000
        /*09e8*/ 	.short	0x0101
        /*09ea*/ 	.byte	0xff
	.zero		1


	//   ....[143]....
        /*09ec*/ 	.word	0x00007fc0
        /*09f0*/ 	.word	0x00000003
        /*09f4*/ 	.word	0x00000140
        /*09f8*/ 	.short	0x010a
        /*09fa*/ 	.byte	0xff
	.zero		1


	//   ....[144]....
        /*09fc*/ 	.word	0x00008090
        /*0a00*/ 	.word	0x00000003
        /*0a04*/ 	.word	0x00000140
        /*0a08*/ 	.short	0x010a
        /*0a0a*/ 	.byte	0xff
	.zero		1


	//   ....[145]....
        /*0a0c*/ 	.word	0x00008510
        /*0a10*/ 	.word	0x0000005c
        /*0a14*/ 	.word	0x00000000
        /*0a18*/ 	.short	0x0101
        /*0a1a*/ 	.byte	0xff
	.zero		1


	//   ....[146]....
        /*0a1c*/ 	.word	0x00008d30
        /*0a20*/ 	.word	0x00000002
        /*0a24*/ 	.word	0x00000000
        /*0a28*/ 	.short	0x0101
        /*0a2a*/ 	.byte	0xff
	.zero		1


	//   ....[147]....
        /*0a2c*/ 	.word	0x00009000
        /*0a30*/ 	.word	0x000000ff
        /*0a34*/ 	.word	0x00000000
        /*0a38*/ 	.short	0x0101
        /*0a3a*/ 	.byte	0x06
	.zero		1


	//   ....[148]....
        /*0a3c*/ 	.word	0x00009020
        /*0a40*/ 	.word	0x00000000
        /*0a44*/ 	.word	0x000001f0
        /*0a48*/ 	.short	0x010a
        /*0a4a*/ 	.byte	0xff
	.zero		1


	//   ....[149]....
        /*0a4c*/ 	.word	0x00009080
        /*0a50*/ 	.word	0x00000000
        /*0a54*/ 	.word	0x000000a0
        /*0a58*/ 	.short	0x010a
        /*0a5a*/ 	.byte	0xff
	.zero		1


	//   ....[150]....
        /*0a5c*/ 	.word	0x000090e0
        /*0a60*/ 	.word	0x00000000
        /*0a64*/ 	.word	0x000000a0
        /*0a68*/ 	.short	0x010a
        /*0a6a*/ 	.byte	0xff
	.zero		1


	//   ....[151]....
        /*0a6c*/ 	.word	0x00009130
        /*0a70*/ 	.word	0x00000003
        /*0a74*/ 	.word	0x00000180
        /*0a78*/ 	.short	0x010a
        /*0a7a*/ 	.byte	0xff
	.zero		1


	//   ....[152]....
        /*0a7c*/ 	.word	0x00009190
        /*0a80*/ 	.word	0x00000000
        /*0a84*/ 	.word	0x00000000
        /*0a88*/ 	.short	0x010a
        /*0a8a*/ 	.byte	0xff
	.zero		1


	//   ....[153]....
        /*0a8c*/ 	.word	0x000091f0
        /*0a90*/ 	.word	0x00000000
        /*0a94*/ 	.word	0x00000000
        /*0a98*/ 	.short	0x010a
        /*0a9a*/ 	.byte	0xff
	.zero		1


	//   ....[154]....
        /*0a9c*/ 	.word	0x00009250
        /*0aa0*/ 	.word	0x00000000
        /*0aa4*/ 	.word	0x00000000
        /*0aa8*/ 	.short	0x010a
        /*0aaa*/ 	.byte	0xff
	.zero		1


	//   ....[155]....
        /*0aac*/ 	.word	0x000092b0
        /*0ab0*/ 	.word	0x00000000
        /*0ab4*/ 	.word	0x00000000
        /*0ab8*/ 	.short	0x010a
        /*0aba*/ 	.byte	0xff
	.zero		1


	//   ....[156]....
        /*0abc*/ 	.word	0x00009310
        /*0ac0*/ 	.word	0x00000000
        /*0ac4*/ 	.word	0x00000000
        /*0ac8*/ 	.short	0x010a
        /*0aca*/ 	.byte	0xff
	.zero		1


	//   ....[157]....
        /*0acc*/ 	.word	0x00009370
        /*0ad0*/ 	.word	0x00000000
        /*0ad4*/ 	.word	0x00000000
        /*0ad8*/ 	.short	0x010a
        /*0ada*/ 	.byte	0xff
	.zero		1


	//   ....[158]....
        /*0adc*/ 	.word	0x000093d0
        /*0ae0*/ 	.word	0x00000000
        /*0ae4*/ 	.word	0x00000000
        /*0ae8*/ 	.short	0x010a
        /*0aea*/ 	.byte	0xff
	.zero		1


	//   ....[159]....
        /*0aec*/ 	.word	0x00009430
        /*0af0*/ 	.word	0x00000000
        /*0af4*/ 	.word	0x00000000
        /*0af8*/ 	.short	0x010a
        /*0afa*/ 	.byte	0xff
	.zero		1


	//   ....[160]....
        /*0afc*/ 	.word	0x00009490
        /*0b00*/ 	.word	0x00000000
        /*0b04*/ 	.word	0x00000000
        /*0b08*/ 	.short	0x010a
        /*0b0a*/ 	.byte	0xff
	.zero		1


	//   ....[161]....
        /*0b0c*/ 	.word	0x000094f0
        /*0b10*/ 	.word	0x00000000
        /*0b14*/ 	.word	0x00000000
        /*0b18*/ 	.short	0x010a
        /*0b1a*/ 	.byte	0xff
	.zero		1


	//   ....[162]....
        /*0b1c*/ 	.word	0x00009550
        /*0b20*/ 	.word	0x00000000
        /*0b24*/ 	.word	0x00000000
        /*0b28*/ 	.short	0x010a
        /*0b2a*/ 	.byte	0xff
	.zero		1


	//   ....[163]....
        /*0b2c*/ 	.word	0x000095b0
        /*0b30*/ 	.word	0x00000000
        /*0b34*/ 	.word	0x00000000
        /*0b38*/ 	.short	0x010a
        /*0b3a*/ 	.byte	0xff
	.zero		1


	//   ....[164]....
        /*0b3c*/ 	.word	0x00009610
        /*0b40*/ 	.word	0x00000000
        /*0b44*/ 	.word	0x00000000
        /*0b48*/ 	.short	0x010a
        /*0b4a*/ 	.byte	0xff
	.zero		1


	//   ....[165]....
        /*0b4c*/ 	.word	0x00009670
        /*0b50*/ 	.word	0x00000000
        /*0b54*/ 	.word	0x00000000
        /*0b58*/ 	.short	0x010a
        /*0b5a*/ 	.byte	0xff
	.zero		1


	//   ....[166]....
        /*0b5c*/ 	.word	0x000096d0
        /*0b60*/ 	.word	0x00000000
        /*0b64*/ 	.word	0x00000000
        /*0b68*/ 	.short	0x010a
        /*0b6a*/ 	.byte	0xff
	.zero		1


	//   ....[167]....
        /*0b6c*/ 	.word	0x00009730
        /*0b70*/ 	.word	0x00000000
        /*0b74*/ 	.word	0x00000000
        /*0b78*/ 	.short	0x010a
        /*0b7a*/ 	.byte	0xff
	.zero		1


	//   ....[168]....
        /*0b7c*/ 	.word	0x00009790
        /*0b80*/ 	.word	0x00000000
        /*0b84*/ 	.word	0x00000000
        /*0b88*/ 	.short	0x010a
        /*0b8a*/ 	.byte	0xff
	.zero		1


	//   ....[169]....
        /*0b8c*/ 	.word	0x000097f0
        /*0b90*/ 	.word	0x00000000
        /*0b94*/ 	.word	0x00000000
        /*0b98*/ 	.short	0x010a
        /*0b9a*/ 	.byte	0xff
	.zero		1


	//   ....[170]....
        /*0b9c*/ 	.word	0x00009850
        /*0ba0*/ 	.word	0x00000000
        /*0ba4*/ 	.word	0x00000000
        /*0ba8*/ 	.short	0x010a
        /*0baa*/ 	.byte	0xff
	.zero		1


	//   ....[171]....
        /*0bac*/ 	.word	0x000098a0
        /*0bb0*/ 	.word	0x00000002
        /*0bb4*/ 	.word	0x000001e0
        /*0bb8*/ 	.short	0x010a
        /*0bba*/ 	.byte	0xff
	.zero		1


	//   ....[172]....
        /*0bbc*/ 	.word	0x00009900
        /*0bc0*/ 	.word	0x00000002
        /*0bc4*/ 	.word	0x00000190
        /*0bc8*/ 	.short	0x010a
        /*0bca*/ 	.byte	0xff
	.zero		1


	//   ....[173]....
        /*0bcc*/ 	.word	0x00009950
        /*0bd0*/ 	.word	0x00000002
        /*0bd4*/ 	.word	0x00000180
        /*0bd8*/ 	.short	0x010a
        /*0bda*/ 	.byte	0xff
	.zero		1


	//   ....[174]....
        /*0bdc*/ 	.word	0x000099b0
        /*0be0*/ 	.word	0x00000000
        /*0be4*/ 	.word	0x00000190
        /*0be8*/ 	.short	0x010a
        /*0bea*/ 	.byte	0xff
	.zero		1


	//   ....[175]....
        /*0bec*/ 	.word	0x00009a10
        /*0bf0*/ 	.word	0x00000000
        /*0bf4*/ 	.word	0x00000008
        /*0bf8*/ 	.short	0x010a
        /*0bfa*/ 	.byte	0xff
	.zero		1


	//   ....[176]....
        /*0bfc*/ 	.word	0x00009b00
        /*0c00*/ 	.word	0x00000000
        /*0c04*/ 	.word	0x00000008
        /*0c08*/ 	.short	0x010a
        /*0c0a*/ 	.byte	0xff
	.zero		1


	//   ....[177]....
        /*0c0c*/ 	.word	0x00009b50
        /*0c10*/ 	.word	0x00000000
        /*0c14*/ 	.word	0x00000180
        /*0c18*/ 	.short	0x010a
        /*0c1a*/ 	.byte	0xff
	.zero		1


	//   ....[178]....
        /*0c1c*/ 	.word	0x00009bb0
        /*0c20*/ 	.word	0x00000000
        /*0c24*/ 	.word	0x000001c0
        /*0c28*/ 	.short	0x010a
        /*0c2a*/ 	.byte	0xff
	.zero		1


	//   ....[179]....
        /*0c2c*/ 	.word	0x00009c10
        /*0c30*/ 	.word	0x00000000
        /*0c34*/ 	.word	0x00000000
        /*0c38*/ 	.short	0x010a
        /*0c3a*/ 	.byte	0xff
	.zero		1


	//   ....[180]....
        /*0c3c*/ 	.word	0x00009c70
        /*0c40*/ 	.word	0x00000000
        /*0c44*/ 	.word	0x00000000
        /*0c48*/ 	.short	0x010a
        /*0c4a*/ 	.byte	0xff
	.zero		1


	//   ....[181]....
        /*0c4c*/ 	.word	0x00009cd0
        /*0c50*/ 	.word	0x00000000
        /*0c54*/ 	.word	0x00000000
        /*0c58*/ 	.short	0x010a
        /*0c5a*/ 	.byte	0xff
	.zero		1


	//   ....[182]....
        /*0c5c*/ 	.word	0x00009d30
        /*0c60*/ 	.word	0x00000000
        /*0c64*/ 	.word	0x00000000
        /*0c68*/ 	.short	0x010a
        /*0c6a*/ 	.byte	0xff
	.zero		1


	//   ....[183]....
        /*0c6c*/ 	.word	0x00009d90
        /*0c70*/ 	.word	0x00000000
        /*0c74*/ 	.word	0x00000200
        /*0c78*/ 	.short	0x010a
        /*0c7a*/ 	.byte	0xff
	.zero		1


	//   ....[184]....
        /*0c7c*/ 	.word	0x00009de0
        /*0c80*/ 	.word	0x0000000c
        /*0c84*/ 	.word	0x00000180
        /*0c88*/ 	.short	0x010a
        /*0c8a*/ 	.byte	0xff
	.zero		1


	//   ....[185]....
        /*0c8c*/ 	.word	0x00009e40
        /*0c90*/ 	.word	0x00000000
        /*0c94*/ 	.word	0x00000178
        /*0c98*/ 	.short	0x010a
        /*0c9a*/ 	.byte	0xff
	.zero		1


	//   ....[186]....
        /*0c9c*/ 	.word	0x00009ea0
        /*0ca0*/ 	.word	0x00000000
        /*0ca4*/ 	.word	0x00000158
        /*0ca8*/ 	.short	0x010a
        /*0caa*/ 	.byte	0xff
	.zero		1


	//   ....[187]....
        /*0cac*/ 	.word	0x00009f00
        /*0cb0*/ 	.word	0x00000009
        /*0cb4*/ 	.word	0x00000158
        /*0cb8*/ 	.short	0x010a
        /*0cba*/ 	.byte	0xff
	.zero		1


	//   ....[188]....
        /*0cbc*/ 	.word	0x00009f60
        /*0cc0*/ 	.word	0x00000000
        /*0cc4*/ 	.word	0x00000000
        /*0cc8*/ 	.short	0x010a
        /*0cca*/ 	.byte	0xff
	.zero		1


	//   ....[189]....
        /*0ccc*/ 	.word	0x00009fc0
        /*0cd0*/ 	.word	0x00000000
        /*0cd4*/ 	.word	0x00000000
        /*0cd8*/ 	.short	0x010a
        /*0cda*/ 	.byte	0xff
	.zero		1


	//   ....[190]....
        /*0cdc*/ 	.word	0x0000a010
        /*0ce0*/ 	.word	0x00000003
        /*0ce4*/ 	.word	0x00000180
        /*0ce8*/ 	.short	0x010a
        /*0cea*/ 	.byte	0xff
	.zero		1


	//   ....[191]....
        /*0cec*/ 	.word	0x0000a060
        /*0cf0*/ 	.word	0x00000000
        /*0cf4*/ 	.word	0x00000140
        /*0cf8*/ 	.short	0x010a
        /*0cfa*/ 	.byte	0xff
	.zero		1


	//   ....[192]....
        /*0cfc*/ 	.word	0x0000a0b0
        /*0d00*/ 	.word	0x0000005c
        /*0d04*/ 	.word	0x000001a0
        /*0d08*/ 	.short	0x010a
        /*0d0a*/ 	.byte	0xff
	.zero		1


	//   ....[193]....
        /*0d0c*/ 	.word	0x0000a100
        /*0d10*/ 	.word	0x00000003
        /*0d14*/ 	.word	0x00000140
        /*0d18*/ 	.short	0x010a
        /*0d1a*/ 	.byte	0xff
	.zero		1


	//----- nvinfo : EIATTR_NUM_MBARRIERS
	.align		4
.L_47:
        /*0d1c*/ 	.byte	0x03, 0x38
        /*0d1e*/ 	.short	0x0041


	//----- nvinfo : EIATTR_EXIT_INSTR_OFFSETS
	.align		4
        /*0d20*/ 	.byte	0x04, 0x1c
        /*0d22*/ 	.short	(.L_49 - .L_48)


	//   ....[0]....
.L_48:
        /*0d24*/ 	.word	0x000039d0


	//   ....[1]....
        /*0d28*/ 	.word	0x00003ee0


	//   ....[2]....
        /*0d2c*/ 	.word	0x00003f40


	//   ....[3]....
        /*0d30*/ 	.word	0x000051f0


	//   ....[4]....
        /*0d34*/ 	.word	0x000061f0


	//   ....[5]....
        /*0d38*/ 	.word	0x00006230


	//   ....[6]....
        /*0d3c*/ 	.word	0x00008ef0


	//   ....[7]....
        /*0d40*/ 	.word	0x00008f60


	//   ....[8]....
        /*0d44*/ 	.word	0x00008f90


	//   ....[9]....
        /*0d48*/ 	.word	0x00009010


	//----- nvinfo : EIATTR_MAX_THREADS
	.align		4
.L_49:
        /*0d4c*/ 	.byte	0x04, 0x05
        /*0d4e*/ 	.short	(.L_51 - .L_50)
.L_50:
        /*0d50*/ 	.word	0x00000100
        /*0d54*/ 	.word	0x00000001
        /*0d58*/ 	.word	0x00000001


	//----- nvinfo : EIATTR_CRS_STACK_SIZE
	.align		4
.L_51:
        /*0d5c*/ 	.byte	0x04, 0x1e
        /*0d5e*/ 	.short	(.L_53 - .L_52)
.L_52:
        /*0d60*/ 	.word	0x00000000


	//----- nvinfo : EIATTR_CBANK_PARAM_SIZE
	.align		4
.L_53:
        /*0d64*/ 	.byte	0x03, 0x19
        /*0d66*/ 	.short	0x0800


	//----- nvinfo : EIATTR_PARAM_CBANK
	.align		4
        /*0d68*/ 	.byte	0x04, 0x0a
        /*0d6a*/ 	.short	(.L_55 - .L_54)
	.align		4
.L_54:
        /*0d6c*/ 	.word	index@(.nv.constant0._ZN7cutlass13device_kernelINS_4gemm6kernel13GemmUniversalIN4cute5tupleIJiiiiEEENS1_10collective13CollectiveMmaINS1_35MainloopSm100TmaUmmaWarpSpecializedILi20ELi2ELi4ENS5_IJNS4_1CILi4EEESB_NSA_ILi1EEEEEEEENS5_IJNSA_ILi256EEENSA_ILi64EEENSA_ILi32EEEEEENS_10bfloat16_tENS5_IJlSC_lEEESJ_SK_NS4_8TiledMMAINS4_8MMA_AtomIJNS4_26SM100_MMA_F16BF16_2x1SM_SSISJ_SJ_fLi256ELi64ELNS4_4UMMA5MajorE0ELSP_0ELNSO_7ScaleInE0ELSQ_0EEEEEENS4_6LayoutINS5_IJSC_SC_SC_EEENS5_IJNSA_ILi0EEESV_SV_EEEEENS5_IJNS4_10UnderscoreESY_SY_EEEEENS4_28SM100_TMA_2SM_LOAD_MULTICASTENS4_14ComposedLayoutINS4_7SwizzleILi2ELi4ELi3EEENS4_18smem_ptr_flag_bitsILi16EEENST_INS5_IJNSA_ILi8EEESH_EEENS5_IJSH_SC_EEEEEEEvNS4_8identityES11_S1B_vS1C_EENS_8epilogue10collective18CollectiveEpilogueINS1E_23Sm100TmaWarpSpecializedILi3ELi2ELi32ELb1ELb0EEEJNS5_IJNSA_ILi128EEESG_SH_EEENS5_IJNST_IS1J_SC_EENST_ISH_SC_EEEEESJ_SK_SJ_SK_NS1E_6fusion15FusionCallbacksIS1I_NS1O_17LinearCombinationISJ_fSJ_fLNS_15FloatRoundStyleE2EEES1K_S1N_JEEENS4_5SM1004TMEM4LOAD26SM100_TMEM_LOAD_32dp32b32xENS4_13SM90_TMA_LOADES1B_NS4_39AutoVectorizingCopyWithAssumedAlignmentILi128EEENS4_14SM90_TMA_STOREES1B_S20_S20_EEEvvEEEEvNT_6ParamsE)
        /*0d70*/ 	.short	0x0380
        /*0d72*/ 	.short	0x0800


	//----- nvinfo : EIATTR_SW_WAR
	.align		4
.L_55:
        /*0d74*/ 	.byte	0x04, 0x36
        /*0d76*/ 	.short	(.L_57 - .L_56)
.L_56:
        /*0d78*/ 	.word	0x00000008
.L_57:


//--------------------- .nv.callgraph             --------------------------
	.section	.nv.callgraph,"",@"SHT_CUDA_CALLGRAPH"
	.align	4
	.sectionentsize	8
	.align		4
        /*0000*/ 	.word	0x00000000
	.align		4
        /*0004*/ 	.word	0xffffffff
	.align		4
        /*0008*/ 	.word	index@(_ZN7cutlass13device_kernelINS_4gemm6kernel13GemmUniversalIN4cute5tupleIJiiiiEEENS1_10collective13CollectiveMmaINS1_35MainloopSm100TmaUmmaWarpSpecializedILi20ELi2ELi4ENS5_IJNS4_1CILi4EEESB_NSA_ILi1EEEEEEEENS5_IJNSA_ILi256EEENSA_ILi64EEENSA_ILi32EEEEEENS_10bfloat16_tENS5_IJlSC_lEEESJ_SK_NS4_8TiledMMAINS4_8MMA_AtomIJNS4_26SM100_MMA_F16BF16_2x1SM_SSISJ_SJ_fLi256ELi64ELNS4_4UMMA5MajorE0ELSP_0ELNSO_7ScaleInE0ELSQ_0EEEEEENS4_6LayoutINS5_IJSC_SC_SC_EEENS5_IJNSA_ILi0EEESV_SV_EEEEENS5_IJNS4_10UnderscoreESY_SY_EEEEENS4_28SM100_TMA_2SM_LOAD_MULTICASTENS4_14ComposedLayoutINS4_7SwizzleILi2ELi4ELi3EEENS4_18smem_ptr_flag_bitsILi16EEENST_INS5_IJNSA_ILi8EEESH_EEENS5_IJSH_SC_EEEEEEEvNS4_8identityES11_S1B_vS1C_EENS_8epilogue10collective18CollectiveEpilogueINS1E_23Sm100TmaWarpSpecializedILi3ELi2ELi32ELb1ELb0EEEJNS5_IJNSA_ILi128EEESG_SH_EEENS5_IJNST_IS1J_SC_EENST_ISH_SC_EEEEESJ_SK_SJ_SK_NS1E_6fusion15FusionCallbacksIS1I_NS1O_17LinearCombinationISJ_fSJ_fLNS_15FloatRoundStyleE2EEES1K_S1N_JEEENS4_5SM1004TMEM4LOAD26SM100_TMEM_LOAD_32dp32b32xENS4_13SM90_TMA_LOADES1B_NS4_39AutoVectorizingCopyWithAssumedAlignmentILi128EEENS4_14SM90_TMA_STOREES1B_S20_S20_EEEvvEEEEvNT_6ParamsE)
	.align		4
        /*000c*/ 	.word	index@(__assertfail)
	.align		4
        /*0010*/ 	.word	0x00000000
	.align		4
        /*0014*/ 	.word	0xfffffffe
	.align		4
        /*0018*/ 	.word	0x00000000
	.align		4
        /*001c*/ 	.word	0xfffffffd
	.align		4
        /*0020*/ 	.word	0x00000000
	.align		4
        /*0024*/ 	.word	0xfffffffc


//--------------------- .nv.constant4             --------------------------
	.section	.nv.constant4,"a",@progbits
	.align	8
	.align		8
.nv.constant4:
        /*0000*/ 	.dword	__assertfail
	.align		8
        /*0008*/ 	.dword	__unnamed_1
	.align		8
        /*0010*/ 	.dword	__unnamed_2
	.align		8
        /*0018*/ 	.dword	_ZN40_INTERNAL_cccc75d0_4_k_cu_1b1f3864_304934cuda3std3__45__cpo5beginE
	.align		8
        /*0020*/ 	.dword	_ZN40_INTERNAL_cccc75d0_4_k_cu_1b1f3864_304934cuda3std3__45__cpo3endE
	.align		8
        /*0028*/ 	.dword	_ZN40_INTERNAL_cccc75d0_4_k_cu_1b1f3864_304934cuda3std3__45__cpo6cbeginE
	.align		8
        /*0030*/ 	.dword	_ZN40_INTERNAL_cccc75d0_4_k_cu_1b1f3864_304934cuda3std3__45__cpo4cendE
	.align		8
        /*0038*/ 	.dword	_ZN40_INTERNAL_cccc75d0_4_k_cu_1b1f3864_304934cuda3std3__442_GLOBAL__N__cccc75d0_4_k_cu_1b1f3864_304936ignoreE
	.align		8
        /*0040*/ 	.dword	_ZN40_INTERNAL_cccc75d0_4_k_cu_1b1f3864_304934cuda3std3__419piecewise_constructE
	.align		8
        /*0048*/ 	.dword	_ZN40_INTERNAL_cccc75d0_4_k_cu_1b1f3864_304934cuda3std3__48in_placeE
	.align		8
        /*0050*/ 	.dword	_ZN40_INTERNAL_cccc75d0_4_k_cu_1b1f3864_304934cuda3std6ranges3__45__cpo4swapE
	.align		8
        /*0058*/ 	.dword	_ZN40_INTERNAL_cccc75d0_4_k_cu_1b1f3864_304934cuda3std6ranges3__45__cpo9iter_moveE
	.align		8
        /*0060*/ 	.dword	_ZN40_INTERNAL_cccc75d0_4_k_cu_1b1f3864_304934cute7productE
	.align		8
        /*0068*/ 	.dword	_ZN40_INTERNAL_cccc75d0_4_k_cu_1b1f3864_304934cute1_E
	.align		8
        /*0070*/ 	.dword	$str$25
	.align		8
        /*0078*/ 	.dword	$str$26
	.align		8
        /*0080*/ 	.dword	$str$27
	.align		8
        /*0088*/ 	.dword	$str$28


//--------------------- .text._ZN7cutlass13device_kernelINS_4gemm6kernel13GemmUniversalIN4cute5tupleIJiiiiEEENS1_10collective13CollectiveMmaINS1_35MainloopSm100TmaUmmaWarpSpecializedILi20ELi2ELi4ENS5_IJNS4_1CILi4EEESB_NSA_ILi1EEEEEEEENS5_IJNSA_ILi256EEENSA_ILi64EEENSA_ILi32EEEEEENS_10bfloat16_tENS5_IJlSC_lEEESJ_SK_NS4_8TiledMMAINS4_8MMA_AtomIJNS4_26SM100_MMA_F16BF16_2x1SM_SSISJ_SJ_fLi256ELi64ELNS4_4UMMA5MajorE0ELSP_0ELNSO_7ScaleInE0ELSQ_0EEEEEENS4_6LayoutINS5_IJSC_SC_SC_EEENS5_IJNSA_ILi0EEESV_SV_EEEEENS5_IJNS4_10UnderscoreESY_SY_EEEEENS4_28SM100_TMA_2SM_LOAD_MULTICASTENS4_14ComposedLayoutINS4_7SwizzleILi2ELi4ELi3EEENS4_18smem_ptr_flag_bitsILi16EEENST_INS5_IJNSA_ILi8EEESH_EEENS5_IJSH_SC_EEEEEEEvNS4_8identityES11_S1B_vS1C_EENS_8epilogue10collective18CollectiveEpilogueINS1E_23Sm100TmaWarpSpecializedILi3ELi2ELi32ELb1ELb0EEEJNS5_IJNSA_ILi128EEESG_SH_EEENS5_IJNST_IS1J_SC_EENST_ISH_SC_EEEEESJ_SK_SJ_SK_NS1E_6fusion15FusionCallbacksIS1I_NS1O_17LinearCombinationISJ_fSJ_fLNS_15FloatRoundStyleE2EEES1K_S1N_JEEENS4_5SM1004TMEM4LOAD26SM100_TMEM_LOAD_32dp32b32xENS4_13SM90_TMA_LOADES1B_NS4_39AutoVectorizingCopyWithAssumedAlignmentILi128EEENS4_14SM90_TMA_STOREES1B_S20_S20_EEEvvEEEEvNT_6ParamsE --------------------------
	.section	.text._ZN7cutlass13device_kernelINS_4gemm6kernel13GemmUniversalIN4cute5tupleIJiiiiEEENS1_10collective13CollectiveMmaINS1_35MainloopSm100TmaUmmaWarpSpecializedILi20ELi2ELi4ENS5_IJNS4_1CILi4EEESB_NSA_ILi1EEEEEEEENS5_IJNSA_ILi256EEENSA_ILi64EEENSA_ILi32EEEEEENS_10bfloat16_tENS5_IJlSC_lEEESJ_SK_NS4_8TiledMMAINS4_8MMA_AtomIJNS4_26SM100_MMA_F16BF16_2x1SM_SSISJ_SJ_fLi256ELi64ELNS4_4UMMA5MajorE0ELSP_0ELNSO_7ScaleInE0ELSQ_0EEEEEENS4_6LayoutINS5_IJSC_SC_SC_EEENS5_IJNSA_ILi0EEESV_SV_EEEEENS5_IJNS4_10UnderscoreESY_SY_EEEEENS4_28SM100_TMA_2SM_LOAD_MULTICASTENS4_14ComposedLayoutINS4_7SwizzleILi2ELi4ELi3EEENS4_18smem_ptr_flag_bitsILi16EEENST_INS5_IJNSA_ILi8EEESH_EEENS5_IJSH_SC_EEEEEEEvNS4_8identityES11_S1B_vS1C_EENS_8epilogue10collective18CollectiveEpilogueINS1E_23Sm100TmaWarpSpecializedILi3ELi2ELi32ELb1ELb0EEEJNS5_IJNSA_ILi128EEESG_SH_EEENS5_IJNST_IS1J_SC_EENST_ISH_SC_EEEEESJ_SK_SJ_SK_NS1E_6fusion15FusionCallbacksIS1I_NS1O_17LinearCombinationISJ_fSJ_fLNS_15FloatRoundStyleE2EEES1K_S1N_JEEENS4_5SM1004TMEM4LOAD26SM100_TMEM_LOAD_32dp32b32xENS4_13SM90_TMA_LOADES1B_NS4_39AutoVectorizingCopyWithAssumedAlignmentILi128EEENS4_14SM90_TMA_STOREES1B_S20_S20_EEEvvEEEEvNT_6ParamsE,"ax",@progbits
	.align	128
.text._ZN7cutlass13device_kernelINS_4gemm6kernel13GemmUniversalIN4cute5tupleIJiiiiEEENS1_10collective13CollectiveMmaINS1_35MainloopSm100TmaUmmaWarpSpecializedILi20ELi2ELi4ENS5_IJNS4_1CILi4EEESB_NSA_ILi1EEEEEEEENS5_IJNSA_ILi256EEENSA_ILi64EEENSA_ILi32EEEEEENS_10bfloat16_tENS5_IJlSC_lEEESJ_SK_NS4_8TiledMMAINS4_8MMA_AtomIJNS4_26SM100_MMA_F16BF16_2x1SM_SSISJ_SJ_fLi256ELi64ELNS4_4UMMA5MajorE0ELSP_0ELNSO_7ScaleInE0ELSQ_0EEEEEENS4_6LayoutINS5_IJSC_SC_SC_EEENS5_IJNSA_ILi0EEESV_SV_EEEEENS5_IJNS4_10UnderscoreESY_SY_EEEEENS4_28SM100_TMA_2SM_LOAD_MULTICASTENS4_14ComposedLayoutINS4_7SwizzleILi2ELi4ELi3EEENS4_18smem_ptr_flag_bitsILi16EEENST_INS5_IJNSA_ILi8EEESH_EEENS5_IJSH_SC_EEEEEEEvNS4_8identityES11_S1B_vS1C_EENS_8epilogue10collective18CollectiveEpilogueINS1E_23Sm100TmaWarpSpecializedILi3ELi2ELi32ELb1ELb0EEEJNS5_IJNSA_ILi128EEESG_SH_EEENS5_IJNST_IS1J_SC_EENST_ISH_SC_EEEEESJ_SK_SJ_SK_NS1E_6fusion15FusionCallbacksIS1I_NS1O_17LinearCombinationISJ_fSJ_fLNS_15FloatRoundStyleE2EEES1K_S1N_JEEENS4_5SM1004TMEM4LOAD26SM100_TMEM_LOAD_32dp32b32xENS4_13SM90_TMA_LOADES1B_NS4_39AutoVectorizingCopyWithAssumedAlignmentILi128EEENS4_14SM90_TMA_STOREES1B_S20_S20_EEEvvEEEEvNT_6ParamsE:
        .type           _ZN7cutlass13device_kernelINS_4gemm6kernel13GemmUniversalIN4cute5tupleIJiiiiEEENS1_10collective13CollectiveMmaINS1_35MainloopSm100TmaUmmaWarpSpecializedILi20ELi2ELi4ENS5_IJNS4_1CILi4EEESB_NSA_ILi1EEEEEEEENS5_IJNSA_ILi256EEENSA_ILi64EEENSA_ILi32EEEEEENS_10bfloat16_tENS5_IJlSC_lEEESJ_SK_NS4_8TiledMMAINS4_8MMA_AtomIJNS4_26SM100_MMA_F16BF16_2x1SM_SSISJ_SJ_fLi256ELi64ELNS4_4UMMA5MajorE0ELSP_0ELNSO_7ScaleInE0ELSQ_0EEEEEENS4_6LayoutINS5_IJSC_SC_SC_EEENS5_IJNSA_ILi0EEESV_SV_EEEEENS5_IJNS4_10UnderscoreESY_SY_EEEEENS4_28SM100_TMA_2SM_LOAD_MULTICASTENS4_14ComposedLayoutINS4_7SwizzleILi2ELi4ELi3EEENS4_18smem_ptr_flag_bitsILi16EEENST_INS5_IJNSA_ILi8EEESH_EEENS5_IJSH_SC_EEEEEEEvNS4_8identityES11_S1B_vS1C_EENS_8epilogue10collective18CollectiveEpilogueINS1E_23Sm100TmaWarpSpecializedILi3ELi2ELi32ELb1ELb0EEEJNS5_IJNSA_ILi128EEESG_SH_EEENS5_IJNST_IS1J_SC_EENST_ISH_SC_EEEEESJ_SK_SJ_SK_NS1E_6fusion15FusionCallbacksIS1I_NS1O_17LinearCombinationISJ_fSJ_fLNS_15FloatRoundStyleE2EEES1K_S1N_JEEENS4_5SM1004TMEM4LOAD26SM100_TMEM_LOAD_32dp32b32xENS4_13SM90_TMA_LOADES1B_NS4_39AutoVectorizingCopyWithAssumedAlignmentILi128EEENS4_14SM90_TMA_STOREES1B_S20_S20_EEEvvEEEEvNT_6ParamsE,@function
        .size           _ZN7cutlass13device_kernelINS_4gemm6kernel13GemmUniversalIN4cute5tupleIJiiiiEEENS1_10collective13CollectiveMmaINS1_35MainloopSm100TmaUmmaWarpSpecializedILi20ELi2ELi4ENS5_IJNS4_1CILi4EEESB_NSA_ILi1EEEEEEEENS5_IJNSA_ILi256EEENSA_ILi64EEENSA_ILi32EEEEEENS_10bfloat16_tENS5_IJlSC_lEEESJ_SK_NS4_8TiledMMAINS4_8MMA_AtomIJNS4_26SM100_MMA_F16BF16_2x1SM_SSISJ_SJ_fLi256ELi64ELNS4_4UMMA5MajorE0ELSP_0ELNSO_7ScaleInE0ELSQ_0EEEEEENS4_6LayoutINS5_IJSC_SC_SC_EEENS5_IJNSA_ILi0EEESV_SV_EEEEENS5_IJNS4_10UnderscoreESY_SY_EEEEENS4_28SM100_TMA_2SM_LOAD_MULTICASTENS4_14ComposedLayoutINS4_7SwizzleILi2ELi4ELi3EEENS4_18smem_ptr_flag_bitsILi16EEENST_INS5_IJNSA_ILi8EEESH_EEENS5_IJSH_SC_EEEEEEEvNS4_8identityES11_S1B_vS1C_EENS_8epilogue10collective18CollectiveEpilogueINS1E_23Sm100TmaWarpSpecializedILi3ELi2ELi32ELb1ELb0EEEJNS5_IJNSA_ILi128EEESG_SH_EEENS5_IJNST_IS1J_SC_EENST_ISH_SC_EEEEESJ_SK_SJ_SK_NS1E_6fusion15FusionCallbacksIS1I_NS1O_17LinearCombinationISJ_fSJ_fLNS_15FloatRoundStyleE2EEES1K_S1N_JEEENS4_5SM1004TMEM4LOAD26SM100_TMEM_LOAD_32dp32b32xENS4_13SM90_TMA_LOADES1B_NS4_39AutoVectorizingCopyWithAssumedAlignmentILi128EEENS4_14SM90_TMA_STOREES1B_S20_S20_EEEvvEEEEvNT_6ParamsE,(.L_x_224 - _ZN7cutlass13device_kernelINS_4gemm6kernel13GemmUniversalIN4cute5tupleIJiiiiEEENS1_10collective13CollectiveMmaINS1_35MainloopSm100TmaUmmaWarpSpecializedILi20ELi2ELi4ENS5_IJNS4_1CILi4EEESB_NSA_ILi1EEEEEEEENS5_IJNSA_ILi256EEENSA_ILi64EEENSA_ILi32EEEEEENS_10bfloat16_tENS5_IJlSC_lEEESJ_SK_NS4_8TiledMMAINS4_8MMA_AtomIJNS4_26SM100_MMA_F16BF16_2x1SM_SSISJ_SJ_fLi256ELi64ELNS4_4UMMA5MajorE0ELSP_0ELNSO_7ScaleInE0ELSQ_0EEEEEENS4_6LayoutINS5_IJSC_SC_SC_EEENS5_IJNSA_ILi0EEESV_SV_EEEEENS5_IJNS4_10UnderscoreESY_SY_EEEEENS4_28SM100_TMA_2SM_LOAD_MULTICASTENS4_14ComposedLayoutINS4_7SwizzleILi2ELi4ELi3EEENS4_18smem_ptr_flag_bitsILi16EEENST_INS5_IJNSA_ILi8EEESH_EEENS5_IJSH_SC_EEEEEEEvNS4_8identityES11_S1B_vS1C_EENS_8epilogue10collective18CollectiveEpilogueINS1E_23Sm100TmaWarpSpecializedILi3ELi2ELi32ELb1ELb0EEEJNS5_IJNSA_ILi128EEESG_SH_EEENS5_IJNST_IS1J_SC_EENST_ISH_SC_EEEEESJ_SK_SJ_SK_NS1E_6fusion15FusionCallbacksIS1I_NS1O_17LinearCombinationISJ_fSJ_fLNS_15FloatRoundStyleE2EEES1K_S1N_JEEENS4_5SM1004TMEM4LOAD26SM100_TMEM_LOAD_32dp32b32xENS4_13SM90_TMA_LOADES1B_NS4_39AutoVectorizingCopyWithAssumedAlignmentILi128EEENS4_14SM90_TMA_STOREES1B_S20_S20_EEEvvEEEEvNT_6ParamsE)
        .other          _ZN7cutlass13device_kernelINS_4gemm6kernel13GemmUniversalIN4cute5tupleIJiiiiEEENS1_10collective13CollectiveMmaINS1_35MainloopSm100TmaUmmaWarpSpecializedILi20ELi2ELi4ENS5_IJNS4_1CILi4EEESB_NSA_ILi1EEEEEEEENS5_IJNSA_ILi256EEENSA_ILi64EEENSA_ILi32EEEEEENS_10bfloat16_tENS5_IJlSC_lEEESJ_SK_NS4_8TiledMMAINS4_8MMA_AtomIJNS4_26SM100_MMA_F16BF16_2x1SM_SSISJ_SJ_fLi256ELi64ELNS4_4UMMA5MajorE0ELSP_0ELNSO_7ScaleInE0ELSQ_0EEEEEENS4_6LayoutINS5_IJSC_SC_SC_EEENS5_IJNSA_ILi0EEESV_SV_EEEEENS5_IJNS4_10UnderscoreESY_SY_EEEEENS4_28SM100_TMA_2SM_LOAD_MULTICASTENS4_14ComposedLayoutINS4_7SwizzleILi2ELi4ELi3EEENS4_18smem_ptr_flag_bitsILi16EEENST_INS5_IJNSA_ILi8EEESH_EEENS5_IJSH_SC_EEEEEEEvNS4_8identityES11_S1B_vS1C_EENS_8epilogue10collective18CollectiveEpilogueINS1E_23Sm100TmaWarpSpecializedILi3ELi2ELi32ELb1ELb0EEEJNS5_IJNSA_ILi128EEESG_SH_EEENS5_IJNST_IS1J_SC_EENST_ISH_SC_EEEEESJ_SK_SJ_SK_NS1E_6fusion15FusionCallbacksIS1I_NS1O_17LinearCombinationISJ_fSJ_fLNS_15FloatRoundStyleE2EEES1K_S1N_JEEENS4_5SM1004TMEM4LOAD26SM100_TMEM_LOAD_32dp32b32xENS4_13SM90_TMA_LOADES1B_NS4_39AutoVectorizingCopyWithAssumedAlignmentILi128EEENS4_14SM90_TMA_STOREES1B_S20_S20_EEEvvEEEEvNT_6ParamsE,@"STO_CUDA_ENTRY STV_DEFAULT"
_ZN7cutlass13device_kernelINS_4gemm6kernel13GemmUniversalIN4cute5tupleIJiiiiEEENS1_10collective13CollectiveMmaINS1_35MainloopSm100TmaUmmaWarpSpecializedILi20ELi2ELi4ENS5_IJNS4_1CILi4EEESB_NSA_ILi1EEEEEEEENS5_IJNSA_ILi256EEENSA_ILi64EEENSA_ILi32EEEEEENS_10bfloat16_tENS5_IJlSC_lEEESJ_SK_NS4_8TiledMMAINS4_8MMA_AtomIJNS4_26SM100_MMA_F16BF16_2x1SM_SSISJ_SJ_fLi256ELi64ELNS4_4UMMA5MajorE0ELSP_0ELNSO_7ScaleInE0ELSQ_0EEEEEENS4_6LayoutINS5_IJSC_SC_SC_EEENS5_IJNSA_ILi0EEESV_SV_EEEEENS5_IJNS4_10UnderscoreESY_SY_EEEEENS4_28SM100_TMA_2SM_LOAD_MULTICASTENS4_14ComposedLayoutINS4_7SwizzleILi2ELi4ELi3EEENS4_18smem_ptr_flag_bitsILi16EEENST_INS5_IJNSA_ILi8EEESH_EEENS5_IJSH_SC_EEEEEEEvNS4_8identityES11_S1B_vS1C_EENS_8epilogue10collective18CollectiveEpilogueINS1E_23Sm100TmaWarpSpecializedILi3ELi2ELi32ELb1ELb0EEEJNS5_IJNSA_ILi128EEESG_SH_EEENS5_IJNST_IS1J_SC_EENST_ISH_SC_EEEEESJ_SK_SJ_SK_NS1E_6fusion15FusionCallbacksIS1I_NS1O_17LinearCombinationISJ_fSJ_fLNS_15FloatRoundStyleE2EEES1K_S1N_JEEENS4_5SM1004TMEM4LOAD26SM100_TMEM_LOAD_32dp32b32xENS4_13SM90_TMA_LOADES1B_NS4_39AutoVectorizingCopyWithAssumedAlignmentILi128EEENS4_14SM90_TMA_STOREES1B_S20_S20_EEEvvEEEEvNT_6ParamsE:
[----:B------:R-:W1:Y:S01]  /*0000*/  LDC R1, c[0x0][0x37c] ;  /* 0x0000df00ff017b82 */ /* 0x000e620000000800 */
[----:B------:R-:W2:Y:S01]  /*0010*/  S2R R95, SR_TID.X ;  /* 0x00000000005f7919 */ /* 0x000ea20000002100 */
[----:B------:R-:W3:Y:S06]  /*0020*/  LDCU.64 UR8, c[0x0][0x890] ;  /* 0x00011200ff0877ac */ /* 0x000eec0008000a00 */
[----:B------:R-:W4:Y:S01]  /*0030*/  S2UR UR4, SR_CgaCtaId ;  /* 0x00000000000479c3 */ /* 0x000f220000008800 */
[----:B------:R-:W-:Y:S02]  /*0040*/  PRMT R88, RZ, 0x7610, R88 ;  /* 0x00007610ff587816 */ /* 0x000fe40000000058 */
[----:B------:R-:W-:-:S02]  /*0050*/  ELECT P0, URZ, PT ;  /* 0x0000000000ff782f */ /* 0x000fc40003800000 */
[----:B---3--:R-:W-:-:S04]  /*0060*/  ISETP.NE.U32.AND P1, PT, RZ, UR8, PT ;  /* 0x00000008ff007c0c */ /* 0x008fc8000bf25070 */
[----:B------:R-:W-:Y:S01]  /*0070*/  ISETP.NE.AND.EX P2, PT, RZ, UR9, PT, P1 ;  /* 0x00000009ff007c0c */ /* 0x000fe2000bf45310 */
[----:B----4-:R-:W-:Y:S02]  /*0080*/  ULOP3.LUT UR35, UR4, 0x1, URZ, 0xc0, !UPT ;  /* 0x0000000104237892 */ /* 0x010fe4000f8ec0ff */
[----:B------:R-:W-:Y:S01]  /*0090*/  ULOP3.LUT UR34, UR4, 0x1, URZ, 0x3c, !UPT ;  /* 0x0000000104227892 */ /* 0x000fe2000f8e3cff */
[----:B--2---:R-:W-:-:S05]  /*00a0*/  SHF.R.U32.HI R89, RZ, 0x5, R95 ;  /* 0x00000005ff597819 */ /* 0x004fca000001165f */
[----:B------:R-:W2:Y:S02]  /*00b0*/  SHFL.IDX PT, R0, R89, RZ, 0x1f ;  /* 0x00001fff59007589 */ /* 0x000ea400000e0000 */
[----:B--2---:R-:W-:Y:S02]  /*00c0*/  R2UR UR22, R0 ;  /* 0x00000000001672ca */ /* 0x004fe400000e0000 */
[----:B-1----:R-:W-:-:S13]  /*00d0*/  @P2 BRA `(.L_x_0) ;  /* 0x0000000000302947 */ /* 0x002fda0003800000 */
[----:B------:R-:W1:Y:S02]  /*00e0*/  LDCU.64 UR4, c[0x0][0x888] ;  /* 0x00011100ff0477ac */ /* 0x000e640008000a00 */
[----:B-1----:R-:W-:-:S04]  /*00f0*/  UISETP.NE.U32.AND UP0, UPT, UR4, URZ, UPT ;  /* 0x000000ff0400728c */ /* 0x002fc8000bf05070 */
[----:B------:R-:W-:-:S09]  /*0100*/  UISETP.NE.AND.EX UP0, UPT, UR5, URZ, UPT, UP0 ;  /* 0x000000ff0500728c */ /* 0x000fd2000bf05300 */
[----:B------:R-:W-:Y:S05]  /*0110*/  BRA.U !UP0, `(.L_x_1) ;  /* 0x0000000108147547 */ /* 0x000fea000b800000 */
[----:B------:R-:W1:Y:S01]  /*0120*/  LDC.64 R2, c[0x0][0x888] ;  /* 0x00022200ff027b82 */ /* 0x000e620000000a00 */
[----:B------:R-:W1:Y:S02]  /*0130*/  LDCU.64 UR4, c[0x0][0x358] ;  /* 0x00006b00ff0477ac */ /* 0x000e640008000a00 */
[----:B-1----:R1:W5:Y:S01]  /*0140*/  LDG.E R41, desc[UR4][R2.64] ;  /* 0x0000000402297981 */ /* 0x002362000c1e1900 */
[----:B------:R-:W-:Y:S01]  /*0150*/  HFMA2 R88, -RZ, RZ, 0, 5.9604644775390625e-08 ;  /* 0x00000001ff587431 */ /* 0x000fe200000001ff */
[----:B------:R-:W-:Y:S05]  /*0160*/  BRA `(.L_x_0) ;  /* 0x00000000000c7947 */ /* 0x000fea0003800000 */
.L_x_1:
[----:B------:R-:W1:Y:S01]  /*0170*/  LDCU UR4, c[0x0][0x880] ;  /* 0x00011000ff0477ac */ /* 0x000e620008000800 */
[----:B------:R-:W-:Y:S01]  /*0180*/  HFMA2 R88, -RZ, RZ, 0, 5.9604644775390625e-08 ;  /* 0x00000001ff587431 */ /* 0x000fe200000001ff */
[----:B-1----:R-:W-:-:S07]  /*0190*/  MOV R41, UR4 ;  /* 0x0000000400297c02 */ /* 0x002fce0008000f00 */
.L_x_0:
[----:B------:R-:W2:Y:S02]  /*01a0*/  LDCU.64 UR4, c[0x0][0x8b0] ;  /* 0x00011600ff0477ac */ /* 0x000ea40008000a00 */
[----:B--2---:R-:W-:-:S04]  /*01b0*/  UISETP.NE.U32.AND UP0, UPT, UR4, URZ, UPT ;  /* 0x000000ff0400728c */ /* 0x004fc8000bf05070 */
[----:B------:R-:W-:-:S09]  /*01c0*/  UISETP.NE.AND.EX UP0, UPT, UR5, URZ, UPT, UP0 ;  /* 0x000000ff0500728c */ /* 0x000fd2000bf05300 */
[----:B------:R-:W-:Y:S05]  /*01d0*/  BRA.U UP0, `(.L_x_2) ;  /* 0x0000000100287547 */ /* 0x000fea000b800000 */
[----:B------:R-:W2:Y:S02]  /*01e0*/  LDCU.64 UR4, c[0x0][0x8a8] ;  /* 0x00011500ff0477ac */ /* 0x000ea40008000a00 */
[----:B--2---:R-:W-:-:S04]  /*01f0*/  UISETP.NE.U32.AND UP0, UPT, UR4, URZ, UPT ;  /* 0x000000ff0400728c */ /* 0x004fc8000bf05070 */
[----:B------:R-:W-:-:S09]  /*0200*/  UISETP.NE.AND.EX UP0, UPT, UR5, URZ, UPT, UP0 ;  /* 0x000000ff0500728c */ /* 0x000fd2000bf05300 */
[----:B------:R-:W-:Y:S05]  /*0210*/  BRA.U !UP0, `(.L_x_3) ;  /* 0x0000000108107547 */ /* 0x000fea000b800000 */
[----:B------:R-:W2:Y:S01]  /*0220*/  LDC.64 R38, c[0x0][0x8a8] ;  /* 0x00022a00ff267b82 */ /* 0x000ea20000000a00 */
[----:B------:R-:W2:Y:S02]  /*0230*/  LDCU.64 UR4, c[0x0][0x358] ;  /* 0x00006b00ff0477ac */ /* 0x000ea40008000a00 */
[----:B--2---:R2:W5:Y:S01]  /*0240*/  LDG.E R38, desc[UR4][R38.64] ;  /* 0x0000000426267981 */ /* 0x004562000c1e1900 */
[----:B------:R-:W-:Y:S05]  /*0250*/  BRA `(.L_x_2) ;  /* 0x0000000000087947 */ /* 0x000fea0003800000 */
.L_x_3:
[----:B------:R-:W2:Y:S02]  /*0260*/  LDCU UR4, c[0x0][0x8a0] ;  /* 0x00011400ff0477ac */ /* 0x000ea40008000800 */
[----:B--2---:R-:W-:Y:S02]  /*0270*/  MOV R38, UR4 ;  /* 0x0000000400267c02 */ /* 0x004fe40008000f00 */
.L_x_2:
[----:B------:R-:W-:Y:S01]  /*0280*/  IMAD.U32 R0, RZ, RZ, UR22 ;  /* 0x00000016ff007e24 */ /* 0x000fe2000f8e00ff */
[----:B------:R-:W-:Y:S04]  /*0290*/  BSSY.RECONVERGENT B0, `(.L_x_4) ;  /* 0x000000c000007945 */ /* 0x000fe80003800200 */
[C---:B------:R-:W-:Y:S02]  /*02a0*/  ISETP.NE.OR P3, PT, R0.reuse, 0x1, !P0 ;  /* 0x000000010000780c */ /* 0x040fe40004765670 */
[----:B------:R-:W-:-:S11]  /*02b0*/  ISETP.NE.OR P2, PT, R0, 0x3, !P0 ;  /* 0x000000030000780c */ /* 0x000fd60004745670 */
[----:B------:R-:W-:Y:S05]  /*02c0*/  @P3 BRA `(.L_x_5) ;  /* 0x0000000000203947 */ /* 0x000fea0003800000 */
[----:B------:R-:W3:Y:S02]  /*02d0*/  LDCU.64 UR4, c[0x0][0x348] ;  /* 0x00006900ff0477ac */ /* 0x000ee40008000a00 */
[----:B---3--:R-:W-:Y:S02]  /*02e0*/  UIADD3 UR6, UP1, UPT, UR4, 0x80, URZ ;  /* 0x0000008004067890 */ /* 0x008fe4000ff3e0ff */
[----:B------:R-:W-:Y:S02]  /*02f0*/  UIADD3 UR4, UP0, UPT, UR4, 0x180, URZ ;  /* 0x0000018004047890 */ /* 0x000fe4000ff1e0ff */
[----:B------:R-:W-:Y:S02]  /*0300*/  UIADD3.X UR7, UPT, UPT, URZ, UR5, URZ, UP1, !UPT ;  /* 0x00000005ff077290 */ /* 0x000fe40008ffe4ff */
[----:B------:R-:W-:-:S07]  /*0310*/  UIADD3.X UR5, UPT, UPT, URZ, UR5, URZ, UP0, !UPT ;  /* 0x00000005ff057290 */ /* 0x000fce00087fe4ff */
[----:B------:R3:W-:Y:S02]  /*0320*/  UTMACCTL.PF [UR6] ;  /* 0x00000000060079b9 */ /* 0x0007e40008040000 */
[----:B------:R3:W-:Y:S02]  /*0330*/  UTMACCTL.PF [UR4] ;  /* 0x00000000040079b9 */ /* 0x0007e40008040000 */
[----:B---3--:R-:W-:Y:S01]  /*0340*/  NOP ;  /* 0x0000000000007918 */ /* 0x008fe20000000000 */
.L_x_5:
[----:B------:R-:W-:Y:S05]  /*0350*/  BSYNC.RECONVERGENT B0 ;  /* 0x0000000000007941 */ /* 0x000fea0003800200 */
.L_x_4:
[----:B------:R-:W-:Y:S04]  /*0360*/  BSSY.RECONVERGENT B0, `(.L_x_6) ;  /* 0x000000a000007945 */ /* 0x000fe80003800200 */
        /* <DEDUP_REMOVED lines=9> */
.L_x_7:
[----:B------:R-:W-:Y:S05]  /*0400*/  BSYNC.RECONVERGENT B0 ;  /* 0x0000000000007941 */ /* 0x000fea0003800200 */
.L_x_6:
[----:B------:R-:W3:Y:S01]  /*0410*/  LDCU.64 UR4, c[0x0][0x888] ;  /* 0x00011100ff0477ac */ /* 0x000ee20008000a00 */
[----:B------:R-:W-:Y:S01]  /*0420*/  ISETP.NE.AND.EX P1, PT, RZ, UR9, PT, P1 ;  /* 0x00000009ff007c0c */ /* 0x000fe2000bf25310 */
[----:B------:R-:W-:Y:S01]  /*0430*/  UPLOP3.LUT UP3, UPT, UPT, UPT, UPT, 0x80, 0x8 ;  /* 0x000000000008789c */ /* 0x000fe20003f6f070 */
[----:B---3--:R-:W-:-:S04]  /*0440*/  ISETP.NE.U32.AND P2, PT, RZ, UR4, PT ;  /* 0x00000004ff007c0c */ /* 0x008fc8000bf45070 */
[----:B------:R-:W-:-:S13]  /*0450*/  ISETP.NE.AND.EX P2, PT, RZ, UR5, PT, P2 ;  /* 0x00000005ff007c0c */ /* 0x000fda000bf45320 */
[----:B------:R-:W-:Y:S05]  /*0460*/  @P2 BRA P1, `(.L_x_8) ;  /* 0x0000000000282947 */ /* 0x000fea0000800000 */
[----:B------:R-:W-:Y:S01]  /*0470*/  UISETP.NE.U32.AND UP0, UPT, UR8, URZ, UPT ;  /* 0x000000ff0800728c */ /* 0x000fe2000bf05070 */
[----:B-----5:R-:W-:Y:S01]  /*0480*/  FSETP.NEU.AND P1, PT, R41, RZ, PT ;  /* 0x000000ff2900720b */ /* 0x020fe20003f2d000 */
[----:B------:R-:W-:Y:S02]  /*0490*/  UISETP.NE.U32.AND UP2, UPT, UR4, URZ, UPT ;  /* 0x000000ff0400728c */ /* 0x000fe4000bf45070 */
[----:B------:R-:W-:Y:S02]  /*04a0*/  UISETP.NE.AND.EX UP1, UPT, UR9, URZ, UPT, UP0 ;  /* 0x000000ff0900728c */ /* 0x000fe4000bf25300 */
[----:B------:R-:W-:-:S04]  /*04b0*/  UISETP.NE.AND.EX UP0, UPT, UR5, URZ, UPT, UP2 ;  /* 0x000000ff0500728c */ /* 0x000fc8000bf05320 */
[----:B------:R-:W-:-:S04]  /*04c0*/  USEL UR4, URZ, 0xffffffff, UP0 ;  /* 0xffffffffff047887 */ /* 0x000fc80008000000 */
[----:B------:R-:W-:Y:S01]  /*04d0*/  VOTEU.ANY UP0, P1 ;  /* 0x0000000000ff7886 */ /* 0x000fe20000800100 */
[----:B------:R-:W-:-:S04]  /*04e0*/  @!UP1 USEL UR4, URZ, 0xffffffff, UP0 ;  /* 0xffffffffff049887 */ /* 0x000fc80008000000 */
[----:B------:R-:W-:-:S04]  /*04f0*/  ULOP3.LUT UR4, UR4, 0x1, URZ, 0xc0, !UPT ;  /* 0x0000000104047892 */ /* 0x000fc8000f8ec0ff */
[----:B------:R-:W-:-:S11]  /*0500*/  UISETP.NE.U32.AND UP3, UPT, UR4, 0x1, UPT ;  /* 0x000000010400788c */ /* 0x000fd6000bf65070 */
.L_x_8:
[----:B------:R-:W3:Y:S01]  /*0510*/  SHFL.IDX PT, R0, R89, RZ, 0x1f ;  /* 0x00001fff59007589 */ /* 0x000ee200000e0000 */
[----:B------:R-:W-:-:S04]  /*0520*/  UISETP.NE.AND UP0, UPT, UR22, 0x2, UPT ;  /* 0x000000021600788c */ /* 0x000fc8000bf05270 */
[----:B------:R-:W-:Y:S02]  /*0530*/  UISETP.EQ.AND UP1, UPT, UR35, URZ, !UP0 ;  /* 0x000000ff2300728c */ /* 0x000fe4000c722270 */
[----:B------:R-:W-:-:S04]  /*0540*/  USEL UR37, URZ, 0x1, UP0 ;  /* 0x00000001ff257887 */ /* 0x000fc80008000000 */
[----:B------:R-:W-:Y:S02]  /*0550*/  PLOP3.LUT P3, PT, P0, PT, UP1, 0x80, 0x8 ;  /* 0x000000000008781c */ /* 0x000fe4000076f018 */
[----:B---3--:R-:W-:-:S13]  /*0560*/  ISETP.NE.AND P1, PT, R0, RZ, PT ;  /* 0x000000ff0000720c */ /* 0x008fda0003f25270 */
[----:B------:R-:W-:Y:S05]  /*0570*/  @P1 BRA `(.L_x_9) ;  /* 0x0000000000e41947 */ /* 0x000fea0003800000 */
[----:B------:R-:W-:Y:S01]  /*0580*/  ELECT P1, URZ, PT ;  /* 0x0000000000ff782f */ /* 0x000fe20003820000 */
[----:B------:R-:W-:-:S12]  /*0590*/  BSSY.RECONVERGENT B0, `(.L_x_9) ;  /* 0x0000037000007945 */ /* 0x000fd80003800200 */
[----:B------:R-:W-:Y:S05]  /*05a0*/  @!P1 BRA `(.L_x_10) ;  /* 0x0000000000d49947 */ /* 0x000fea0003800000 */
[----:B------:R-:W3:Y:S01]  /*05b0*/  S2UR UR5, SR_CgaCtaId ;  /* 0x00000000000579c3 */ /* 0x000ee20000008800 */
[----:B------:R-:W-:Y:S01]  /*05c0*/  UMOV UR4, 0x400 ;  /* 0x0000040000047882 */ /* 0x000fe20000000000 */
[----:B------:R-:W-:Y:S01]  /*05d0*/  UMOV UR8, 0x1 ;  /* 0x0000000100087882 */ /* 0x000fe20000000000 */
[----:B------:R-:W-:Y:S01]  /*05e0*/  UMOV UR6, 0x5 ;  /* 0x0000000500067882 */ /* 0x000fe20000000000 */
[----:B------:R-:W-:-:S04]  /*05f0*/  UIADD3 UR8, UPT, UPT, -UR8, 0x100000, URZ ;  /* 0x0010000008087890 */ /* 0x000fc8000fffe1ff */
[----:B------:R-:W-:Y:S02]  /*0600*/  USHF.L.U32 UR9, UR8, 0xb, URZ ;  /* 0x0000000b08097899 */ /* 0x000fe400080006ff */
[----:B------:R-:W-:Y:S02]  /*0610*/  USHF.L.U32 UR8, UR8, 0x1, URZ ;  /* 0x0000000108087899 */ /* 0x000fe400080006ff */
[----:B------:R-:W-:-:S04]  /*0620*/  UIADD3 UR6, UPT, UPT, -UR6, 0x100000, URZ ;  /* 0x0010000006067890 */ /* 0x000fc8000fffe1ff */
[----:B------:R-:W-:Y:S02]  /*0630*/  USHF.L.U32 UR7, UR6, 0xb, URZ ;  /* 0x0000000b06077899 */ /* 0x000fe400080006ff */
[----:B------:R-:W-:Y:S02]  /*0640*/  USHF.L.U32 UR6, UR6, 0x1, URZ ;  /* 0x0000000106067899 */ /* 0x000fe400080006ff */
[----:B---3--:R-:W-:Y:S01]  /*0650*/  ULEA UR4, UR5, UR4, 0x18 ;  /* 0x0000000405047291 */ /* 0x008fe2000f8ec0ff */
[----:B------:R-:W3:Y:S11]  /*0660*/  FENCE.VIEW.ASYNC.S ;  /* 0x00000000000073c6 */ /* 0x000ef60000000000 */
[----:B---3--:R3:W4:Y:S01]  /*0670*/  SYNCS.EXCH.64 URZ, [UR4], UR8 ;  /* 0x0000000804ff75b2 */ /* 0x0087220008000100 */
[----:B------:R3:W1:Y:S01]  /*0680*/  SYNCS.EXCH.64 URZ, [UR4+0xa0], UR6 ;  /* 0x0000a00604ff75b2 */ /* 0x0006620008000100 */
        /* <DEDUP_REMOVED lines=37> */
[----:B------:R3:W1:Y:S02]  /*08e0*/  SYNCS.EXCH.64 URZ, [UR4+0x138], UR6 ;  /* 0x0001380604ff75b2 */ /* 0x0006640008000100 */
[----:B---34-:R-:W-:Y:S01]  /*08f0*/  NOP ;  /* 0x0000000000007918 */ /* 0x018fe20000000000 */
.L_x_10:
[----:B------:R-:W-:Y:S05]  /*0900*/  BSYNC.RECONVERGENT B0 ;  /* 0x0000000000007941 */ /* 0x000fea0003800200 */
.L_x_9:
[----:B------:R-:W3:Y:S01]  /*0910*/  SHFL.IDX PT, R0, R89, RZ, 0x1f ;  /* 0x00001fff59007589 */ /* 0x000ee200000e0000 */
[----:B------:R-:W-:Y:S01]  /*0920*/  NOP ;  /* 0x0000000000007918 */ /* 0x000fe20000000000 */
[----:B---3--:R-:W-:-:S13]  /*0930*/  ISETP.NE.AND P1, PT, R0, 0x1, PT ;  /* 0x000000010000780c */ /* 0x008fda0003f25270 */
[----:B------:R-:W-:Y:S05]  /*0940*/  @P1 BRA `(.L_x_11) ;  /* 0x0000000000501947 */ /* 0x000fea0003800000 */
        /* <DEDUP_REMOVED lines=9> */
[----:B------:R-:W-:Y:S01]  /*09e0*/  USHF.L.U32 UR6, UR6, 0x1, URZ ;  /* 0x0000000106067899 */ /* 0x000fe200080006ff */
[----:B------:R-:W-:Y:S01]  /*09f0*/  ELECT P1, URZ, PT ;  /* 0x0000000000ff782f */ /* 0x000fe20003820000 */
[----:B---3--:R-:W-:Y:S01]  /*0a00*/  ULEA UR4, UR5, UR4, 0x18 ;  /* 0x0000000405047291 */ /* 0x008fe2000f8ec0ff */
[----:B------:R-:W3:Y:S11]  /*0a10*/  FENCE.VIEW.ASYNC.S ;  /* 0x00000000000073c6 */ /* 0x000ef60000000000 */
[----:B---3--:R3:W4:Y:S01]  /*0a20*/  SYNCS.EXCH.64 URZ, [UR4+0x140], UR8 ;  /* 0x0001400804ff75b2 */ /* 0x0087220008000100 */
[----:B------:R3:W1:Y:S01]  /*0a30*/  SYNCS.EXCH.64 URZ, [UR4+0x158], UR6 ;  /* 0x0001580604ff75b2 */ /* 0x0006620008000100 */
[----:B------:R3:W1:Y:S01]  /*0a40*/  SYNCS.EXCH.64 URZ, [UR4+0x148], UR8 ;  /* 0x0001480804ff75b2 */ /* 0x0006620008000100 */
[----:B------:R3:W1:Y:S01]  /*0a50*/  SYNCS.EXCH.64 URZ, [UR4+0x160], UR6 ;  /* 0x0001600604ff75b2 */ /* 0x0006620008000100 */
[----:B------:R3:W1:Y:S01]  /*0a60*/  SYNCS.EXCH.64 URZ, [UR4+0x150], UR8 ;  /* 0x0001500804ff75b2 */ /* 0x0006620008000100 */
[----:B------:R3:W1:Y:S01]  /*0a70*/  SYNCS.EXCH.64 URZ, [UR4+0x168], UR6 ;  /* 0x0001680604ff75b2 */ /* 0x0006620008000100 */
[----:B------:R-:W-:Y:S01]  /*0a80*/  NOP ;  /* 0x0000000000007918 */ /* 0x000fe20000000000 */
.L_x_11:
[----:B------:R-:W2:Y:S01]  /*0a90*/  SHFL.IDX PT, R0, R89, RZ, 0x1f ;  /* 0x00001fff59007589 */ /* 0x000ea200000e0000 */
[----:B------:R-:W-:Y:S01]  /*0aa0*/  NOP ;  /* 0x0000000000007918 */ /* 0x000fe20000000000 */
[----:B--2---:R-:W-:-:S13]  /*0ab0*/  ISETP.NE.AND P1, PT, R0, 0x3, PT ;  /* 0x000000030000780c */ /* 0x004fda0003f25270 */
[----:B------:R-:W-:Y:S05]  /*0ac0*/  @P1 BRA `(.L_x_12) ;  /* 0x0000000000301947 */ /* 0x000fea0003800000 */
[----:B---3--:R-:W2:Y:S01]  /*0ad0*/  S2UR UR6, SR_CgaCtaId ;  /* 0x00000000000679c3 */ /* 0x008ea20000008800 */
[----:B------:R-:W-:Y:S01]  /*0ae0*/  UMOV UR4, 0x400 ;  /* 0x0000040000047882 */ /* 0x000fe20000000000 */
[----:B------:R-:W-:Y:S01]  /*0af0*/  UMOV UR5, 0x20 ;  /* 0x0000002000057882 */ /* 0x000fe20000000000 */
[----:B------:R-:W-:Y:S01]  /*0b00*/  ELECT P1, URZ, PT ;  /* 0x0000000000ff782f */ /* 0x000fe20003820000 */
[----:B--2---:R-:W-:Y:S02]  /*0b10*/  ULEA UR6, UR6, UR4, 0x18 ;  /* 0x0000000406067291 */ /* 0x004fe4000f8ec0ff */
[----:B------:R-:W-:-:S04]  /*0b20*/  UIADD3 UR4, UPT, UPT, -UR5, 0x100000, URZ ;  /* 0x0010000005047890 */ /* 0x000fc8000fffe1ff */
[----:B------:R-:W-:Y:S02]  /*0b30*/  USHF.L.U32 UR5, UR4, 0xb, URZ ;  /* 0x0000000b04057899 */ /* 0x000fe400080006ff */
[----:B------:R-:W-:Y:S01]  /*0b40*/  USHF.L.U32 UR4, UR4, 0x1, URZ ;  /* 0x0000000104047899 */ /* 0x000fe200080006ff */
[----:B------:R-:W2:Y:S11]  /*0b50*/  FENCE.VIEW.ASYNC.S ;  /* 0x00000000000073c6 */ /* 0x000eb60000000000 */
[----:B--2---:R2:W3:Y:S01]  /*0b60*/  SYNCS.EXCH.64 URZ, [UR6+0x170], UR4 ;  /* 0x0001700406ff75b2 */ /* 0x0044e20008000100 */
[----:B------:R2:W1:Y:S01]  /*0b70*/  SYNCS.EXCH.64 URZ, [UR6+0x178], UR4 ;  /* 0x0001780406ff75b2 */ /* 0x0004620008000100 */
[----:B------:R-:W-:Y:S01]  /*0b80*/  NOP ;  /* 0x0000000000007918 */ /* 0x000fe20000000000 */
.L_x_12:
[----:B------:R-:W4:Y:S01]  /*0b90*/  SHFL.IDX PT, R0, R89, RZ, 0x1f ;  /* 0x00001fff59007589 */ /* 0x000f2200000e0000 */
[----:B------:R-:W-:Y:S01]  /*0ba0*/  NOP ;  /* 0x0000000000007918 */ /* 0x000fe20000000000 */
[----:B----4-:R-:W-:-:S13]  /*0bb0*/  ISETP.NE.AND P1, PT, R0, 0x4, PT ;  /* 0x000000040000780c */ /* 0x010fda0003f25270 */
[----:B------:R-:W-:Y:S05]  /*0bc0*/  @P1 BRA `(.L_x_13) ;  /* 0x00000000004c1947 */ /* 0x000fea0003800000 */
[----:B--2---:R-:W2:Y:S01]  /*0bd0*/  S2UR UR5, SR_CgaCtaId ;  /* 0x00000000000579c3 */ /* 0x004ea20000008800 */
[----:B---3--:R-:W-:Y:S01]  /*0be0*/  UMOV UR4, 0xe20 ;  /* 0x00000e2000047882 */ /* 0x008fe20000000000 */
[----:B------:R-:W-:Y:S01]  /*0bf0*/  UMOV UR6, 0x400 ;  /* 0x0000040000067882 */ /* 0x000fe20000000000 */
[----:B------:R-:W-:Y:S01]  /*0c00*/  USEL UR4, UR4, 0xc20, UP3 ;  /* 0x00000c2004047887 */ /* 0x000fe20009800000 */
[----:B------:R-:W-:Y:S01]  /*0c10*/  UMOV UR8, 0x1 ;  /* 0x0000000100087882 */ /* 0x000fe20000000000 */
[----:B------:R-:W-:Y:S01]  /*0c20*/  ELECT P1, URZ, PT ;  /* 0x0000000000ff782f */ /* 0x000fe20003820000 */
[----:B------:R-:W-:-:S04]  /*0c30*/  UIADD3 UR8, UPT, UPT, -UR8, 0x100000, URZ ;  /* 0x0010000008087890 */ /* 0x000fc8000fffe1ff */
[----:B------:R-:W-:Y:S02]  /*0c40*/  USHF.L.U32 UR9, UR8, 0xb, URZ ;  /* 0x0000000b08097899 */ /* 0x000fe400080006ff */
[----:B------:R-:W-:Y:S02]  /*0c50*/  USHF.L.U32 UR8, UR8, 0x1, URZ ;  /* 0x0000000108087899 */ /* 0x000fe400080006ff */
[----:B--2---:R-:W-:Y:S02]  /*0c60*/  ULEA UR6, UR5, UR6, 0x18 ;  /* 0x0000000605067291 */ /* 0x004fe4000f8ec0ff */
[----:B------:R-:W-:-:S04]  /*0c70*/  UIADD3 UR4, UPT, UPT, -UR4, 0x100000, URZ ;  /* 0x0010000004047890 */ /* 0x000fc8000fffe1ff */
[----:B------:R-:W-:Y:S02]  /*0c80*/  USHF.L.U32 UR5, UR4, 0xb, URZ ;  /* 0x0000000b04057899 */ /* 0x000fe400080006ff */
[----:B------:R-:W-:Y:S01]  /*0c90*/  USHF.L.U32 UR4, UR4, 0x1, URZ ;  /* 0x0000000104047899 */ /* 0x000fe200080006ff */
[----:B------:R-:W2:Y:S03]  /*0ca0*/  FENCE.VIEW.ASYNC.S ;  /* 0x00000000000073c6 */ /* 0x000ea60000000000 */
[----:B--2---:R4:W2:Y:S08]  /*0cb0*/  SYNCS.EXCH.64 URZ, [UR6+0x180], UR8 ;  /* 0x0001800806ff75b2 */ /* 0x0048b00008000100 */
[----:B------:R4:W3:Y:S01]  /*0cc0*/  SYNCS.EXCH.64 URZ, [UR6+0x190], UR4 ;  /* 0x0001900406ff75b2 */ /* 0x0008e20008000100 */
[----:B------:R4:W1:Y:S01]  /*0cd0*/  SYNCS.EXCH.64 URZ, [UR6+0x188], UR8 ;  /* 0x0001880806ff75b2 */ /* 0x0008620008000100 */
[----:B------:R4:W1:Y:S02]  /*0ce0*/  SYNCS.EXCH.64 URZ, [UR6+0x198], UR4 ;  /* 0x0001980406ff75b2 */ /* 0x0008640008000100 */
[----:B----4-:R-:W-:Y:S01]  /*0cf0*/  NOP ;  /* 0x0000000000007918 */ /* 0x010fe20000000000 */
.L_x_13:
[----:B------:R-:W4:Y:S01]  /*0d00*/  SHFL.IDX PT, R0, R89, RZ, 0x1f ;  /* 0x00001fff59007589 */ /* 0x000f2200000e0000 */
[----:B------:R-:W-:Y:S01]  /*0d10*/  NOP ;  /* 0x0000000000007918 */ /* 0x000fe20000000000 */
[----:B----4-:R-:W-:-:S13]  /*0d20*/  ISETP.NE.AND P1, PT, R0, 0x5, PT ;  /* 0x000000050000780c */ /* 0x010fda0003f25270 */
[----:B------:R-:W-:Y:S05]  /*0d30*/  @P1 BRA `(.L_x_14) ;  /* 0x0000000000581947 */ /* 0x000fea0003800000 */
[----:B--2---:R-:W2:Y:S01]  /*0d40*/  S2UR UR5, SR_CgaCtaId ;  /* 0x00000000000579c3 */ /* 0x004ea20000008800 */
[----:B---3--:R-:W-:Y:S01]  /*0d50*/  UMOV UR4, 0x400 ;  /* 0x0000040000047882 */ /* 0x008fe20000000000 */
        /* <DEDUP_REMOVED lines=9> */
[----:B--2---:R-:W-:Y:S01]  /*0df0*/  ULEA UR4, UR5, UR4, 0x18 ;  /* 0x0000000405047291 */ /* 0x004fe2000f8ec0ff */
[----:B------:R-:W2:Y:S11]  /*0e00*/  FENCE.VIEW.ASYNC.S ;  /* 0x00000000000073c6 */ /* 0x000eb60000000000 */
[----:B--2---:R4:W2:Y:S01]  /*0e10*/  SYNCS.EXCH.64 URZ, [UR4+0x1a0], UR6 ;  /* 0x0001a00604ff75b2 */ /* 0x0048a20008000100 */
[----:B------:R4:W3:Y:S01]  /*0e20*/  SYNCS.EXCH.64 URZ, [UR4+0x1c0], UR8 ;  /* 0x0001c00804ff75b2 */ /* 0x0008e20008000100 */
[----:B------:R4:W1:Y:S01]  /*0e30*/  SYNCS.EXCH.64 URZ, [UR4+0x1a8], UR6 ;  /* 0x0001a80604ff75b2 */ /* 0x0008620008000100 */
[----:B------:R4:W1:Y:S01]  /*0e40*/  SYNCS.EXCH.64 URZ, [UR4+0x1c8], UR8 ;  /* 0x0001c80804ff75b2 */ /* 0x0008620008000100 */
[----:B------:R4:W1:Y:S01]  /*0e50*/  SYNCS.EXCH.64 URZ, [UR4+0x1b0], UR6 ;  /* 0x0001b00604ff75b2 */ /* 0x0008620008000100 */
[----:B------:R4:W1:Y:S01]  /*0e60*/  SYNCS.EXCH.64 URZ, [UR4+0x1d0], UR8 ;  /* 0x0001d00804ff75b2 */ /* 0x0008620008000100 */
[----:B------:R4:W1:Y:S01]  /*0e70*/  SYNCS.EXCH.64 URZ, [UR4+0x1b8], UR6 ;  /* 0x0001b80604ff75b2 */ /* 0x0008620008000100 */
[----:B------:R4:W1:Y:S02]  /*0e80*/  SYNCS.EXCH.64 URZ, [UR4+0x1d8], UR8 ;  /* 0x0001d80804ff75b2 */ /* 0x0008640008000100 */
[----:B----4-:R-:W-:Y:S01]  /*0e90*/  NOP ;  /* 0x0000000000007918 */ /* 0x010fe20000000000 */
.L_x_14:
[----:B------:R-:W4:Y:S01]  /*0ea0*/  SHFL.IDX PT, R0, R89, RZ, 0x1f ;  /* 0x00001fff59007589 */ /* 0x000f2200000e0000 */
[----:B------:R-:W-:Y:S01]  /*0eb0*/  ISETP.NE.OR P0, PT, RZ, UR22, !P0 ;  /* 0x00000016ff007c0c */ /* 0x000fe2000c705670 */
[----:B------:R-:W-:Y:S01]  /*0ec0*/  NOP ;  /* 0x0000000000007918 */ /* 0x000fe20000000000 */
[----:B----4-:R-:W-:-:S13]  /*0ed0*/  ISETP.NE.AND P1, PT, R0, 0x3, PT ;  /* 0x000000030000780c */ /* 0x010fda0003f25270 */
[----:B------:R-:W-:Y:S05]  /*0ee0*/  @P1 BRA `(.L_x_15) ;  /* 0x0000000000381947 */ /* 0x000fea0003800000 */
[----:B--2---:R-:W2:Y:S01]  /*0ef0*/  S2UR UR5, SR_CgaCtaId ;  /* 0x00000000000579c3 */ /* 0x004ea20000008800 */
[----:B---3--:R-:W-:Y:S01]  /*0f00*/  UMOV UR4, 0x400 ;  /* 0x0000040000047882 */ /* 0x008fe20000000000 */
[----:B------:R-:W-:Y:S01]  /*0f10*/  UMOV UR6, 0x20 ;  /* 0x0000002000067882 */ /* 0x000fe20000000000 */
[----:B------:R-:W-:Y:S01]  /*0f20*/  ELECT P1, URZ, PT ;  /* 0x0000000000ff782f */ /* 0x000fe20003820000 */
[----:B------:R-:W-:-:S04]  /*0f30*/  UIADD3 UR6, UPT, UPT, -UR6, 0x100000, URZ ;  /* 0x0010000006067890 */ /* 0x000fc8000fffe1ff */
[----:B------:R-:W-:Y:S02]  /*0f40*/  USHF.L.U32 UR7, UR6, 0xb, URZ ;  /* 0x0000000b06077899 */ /* 0x000fe400080006ff */
[----:B------:R-:W-:Y:S02]  /*0f50*/  USHF.L.U32 UR6, UR6, 0x1, URZ ;  /* 0x0000000106067899 */ /* 0x000fe400080006ff */
[----:B--2---:R-:W-:Y:S01]  /*0f60*/  ULEA UR4, UR5, UR4, 0x18 ;  /* 0x0000000405047291 */ /* 0x004fe2000f8ec0ff */
[----:B------:R-:W2:Y:S11]  /*0f70*/  FENCE.VIEW.ASYNC.S ;  /* 0x00000000000073c6 */ /* 0x000eb60000000000 */
[----:B--2---:R4:W2:Y:S01]  /*0f80*/  SYNCS.EXCH.64 URZ, [UR4+0x1e0], UR6 ;  /* 0x0001e00604ff75b2 */ /* 0x0048a20008000100 */
[----:B------:R4:W3:Y:S01]  /*0f90*/  SYNCS.EXCH.64 URZ, [UR4+0x1f0], UR6 ;  /* 0x0001f00604ff75b2 */ /* 0x0008e20008000100 */
[----:B------:R4:W1:Y:S01]  /*0fa0*/  SYNCS.EXCH.64 URZ, [UR4+0x1e8], UR6 ;  /* 0x0001e80604ff75b2 */ /* 0x0008620008000100 */
[----:B------:R4:W1:Y:S02]  /*0fb0*/  SYNCS.EXCH.64 URZ, [UR4+0x1f8], UR6 ;  /* 0x0001f80604ff75b2 */ /* 0x0008640008000100 */
[----:B----4-:R-:W-:Y:S01]  /*0fc0*/  NOP ;  /* 0x0000000000007918 */ /* 0x010fe20000000000 */
.L_x_15:
[----:B---3--:R-:W3:Y:S01]  /*0fd0*/  S2UR UR7, SR_CgaCtaId ;  /* 0x00000000000779c3 */ /* 0x008ee20000008800 */
[----:B------:R-:W-:Y:S01]  /*0fe0*/  VOTEU.ALL UP0, P0 ;  /* 0x0000000000ff7886 */ /* 0x000fe20000000000 */
[----:B--2---:R-:W-:Y:S01]  /*0ff0*/  UMOV UR4, 0x20 ;  /* 0x0000002000047882 */ /* 0x004fe20000000000 */
[----:B------:R-:W2:Y:S01]  /*1000*/  LDCU UR38, c[0x0][0x36c] ;  /* 0x00006d80ff2677ac */ /* 0x000ea20008000800 */
[----:B------:R-:W-:Y:S01]  /*1010*/  NOP ;  /* 0x0000000000007918 */ /* 0x000fe20000000000 */
[----:B------:R-:W-:Y:S01]  /*1020*/  LOP3.LUT R0, R95, 0x1f, RZ, 0xc0, !PT ;  /* 0x0000001f5f007812 */ /* 0x000fe200078ec0ff */
[----:B------:R-:W-:Y:S01]  /*1030*/  @!UP0 UMOV UR6, 0x400 ;  /* 0x0000040000068882 */ /* 0x000fe20000000000 */
[----:B------:R-:W-:-:S04]  /*1040*/  @!UP0 UIADD3 UR4, UPT, UPT, -UR4, 0x100000, URZ ;  /* 0x0010000004048890 */ /* 0x000fc8000fffe1ff */
[----:B------:R-:W-:Y:S02]  /*1050*/  @!UP0 USHF.L.U32 UR5, UR4, 0xb, URZ ;  /* 0x0000000b04058899 */ /* 0x000fe400080006ff */
[----:B------:R-:W-:Y:S02]  /*1060*/  @!UP0 USHF.L.U32 UR4, UR4, 0x1, URZ ;  /* 0x0000000104048899 */ /* 0x000fe400080006ff */
[----:B------:R-:W-:Y:S02]  /*1070*/  UISETP.NE.AND UP4, UPT, UR22, URZ, UPT ;  /* 0x000000ff1600728c */ /* 0x000fe4000bf85270 */
[----:B--2---:R-:W-:Y:S02]  /*1080*/  UISETP.EQ.U32.AND UP1, UPT, UR38, 0x1, UPT ;  /* 0x000000012600788c */ /* 0x004fe4000bf22070 */
[----:B---3--:R-:W-:Y:S01]  /*1090*/  @!UP0 ULEA UR6, UR7, UR6, 0x18 ;  /* 0x0000000607068291 */ /* 0x008fe2000f8ec0ff */
[----:B------:R-:W-:Y:S01]  /*10a0*/  VOTEU.ALL UP0, P0 ;  /* 0x0000000000ff7886 */ /* 0x000fe20000000000 */
[----:B------:R-:W2:Y:S10]  /*10b0*/  FENCE.VIEW.ASYNC.S ;  /* 0x00000000000073c6 */ /* 0x000eb40000000000 */
[----:B--2---:R2:W3:Y:S01]  /*10c0*/  @!UP0 SYNCS.EXCH.64 URZ, [UR6+0x200], UR4 ;  /* 0x0002000406ff85b2 */ /* 0x0044e20008000100 */
[----:B------:R-:W-:Y:S05]  /*10d0*/  BRA.U !UP1, `(.L_x_16) ;  /* 0x0000000109087547 */ /* 0x000fea000b800000 */
[----:B-1-3--:R-:W-:Y:S01]  /*10e0*/  UCGABAR_ARV ;  /* 0x00000000000079c7 */ /* 0x00afe20008000000 */
[----:B------:R-:W-:Y:S05]  /*10f0*/  BRA `(.L_x_17) ;  /* 0x0000000000047947 */ /* 0x000fea0003800000 */
.L_x_16:
[----:B-1-3--:R-:W-:Y:S01]  /*1100*/  NOP ;  /* 0x0000000000007918 */ /* 0x00afe20000000000 */
.L_x_17:
[----:B------:R-:W1:Y:S01]  /*1110*/  S2UR UR31, SR_CTAID.X ;  /* 0x00000000001f79c3 */ /* 0x000e620000002500 */
[----:B------:R-:W-:-:S05]  /*1120*/  CS2R.32 R91, SR_CgaSize ;  /* 0x00000000005b7805 */ /* 0x000fca0000008a00 */
[----:B------:R-:W-:-:S05]  /*1130*/  IMAD R91, R91, -0xa0, RZ ;  /* 0xffffff605b5b7824 */ /* 0x000fca00078e02ff */
[----:B------:R-:W-:-:S14]  /*1140*/  R2UR UR7, R91 ;  /* 0x000000005b0772ca */ /* 0x000fdc00000e0000 */
[----:B------:R-:W3:Y:S01]  /*1150*/  LDCU UR7, c[0x0][UR7+0x2b0] ;  /* 0x00005600070777ac */ /* 0x000ee20008000800 */
[----:B------:R-:W-:-:S05]  /*1160*/  CS2R.32 R91, SR_CgaSize ;  /* 0x00000000005b7805 */ /* 0x000fca0000008a00 */
[----:B------:R-:W-:-:S05]  /*1170*/  IMAD R91, R91, -0xa0, RZ ;  /* 0xffffff605b5b7824 */ /* 0x000fca00078e02ff */
[----:B------:R-:W-:-:S14]  /*1180*/  R2UR UR10, R91 ;  /* 0x000000005b0a72ca */ /* 0x000fdc00000e0000 */
[----:B------:R-:W4:Y:S01]  /*1190*/  LDCU UR10, c[0x0][UR10+0x2b4] ;  /* 0x000056800a0a77ac */ /* 0x000f220008000800 */
[----:B------:R-:W2:Y:S01]  /*11a0*/  S2UR UR9, SR_CTAID.Y ;  /* 0x00000000000979c3 */ /* 0x000ea20000002600 */
[----:B------:R-:W-:-:S05]  /*11b0*/  CS2R.32 R91, SR_CgaSize ;  /* 0x00000000005b7805 */ /* 0x000fca0000008a00 */
[----:B------:R-:W-:-:S05]  /*11c0*/  IMAD R91, R91, -0xa0, RZ ;  /* 0xffffff605b5b7824 */ /* 0x000fca00078e02ff */
[----:B------:R-:W-:-:S14]  /*11d0*/  R2UR UR11, R91 ;  /* 0x000000005b0b72ca */ /* 0x000fdc00000e0000 */
[----:B------:R-:W4:Y:S01]  /*11e0*/  LDCU UR11, c[0x0][UR11+0x2a0] ;  /* 0x000054000b0b77ac */ /* 0x000f220008000800 */
[----:B------:R-:W-:-:S05]  /*11f0*/  CS2R.32 R91, SR_CgaSize ;  /* 0x00000000005b7805 */ /* 0x000fca0000008a00 */
[----:B------:R-:W-:-:S05]  /*1200*/  IMAD R91, R91, -0xa0, RZ ;  /* 0xffffff605b5b7824 */ /* 0x000fca00078e02ff */
[----:B------:R-:W-:-:S14]  /*1210*/  R2UR UR12, R91 ;  /* 0x000000005b0c72ca */ /* 0x000fdc00000e0000 */
[----:B------:R-:W4:Y:S01]  /*1220*/  LDCU UR12, c[0x0][UR12+0x2a4] ;  /* 0x000054800c0c77ac */ /* 0x000f220008000800 */
[----:B------:R-:W4:Y:S01]  /*1230*/  S2UR UR13, SR_CgaCtaId ;  /* 0x00000000000d79c3 */ /* 0x000f220000008800 */
[----:B------:R-:W4:Y:S01]  /*1240*/  LDCU UR23, c[0x0][0xb24] ;  /* 0x00016480ff1777ac */ /* 0x000f220008000800 */
[----:B------:R-:W-:Y:S01]  /*1250*/  UMOV UR25, 0x1111 ;  /* 0x0000111100197882 */ /* 0x000fe20000000000 */
[----:B------:R-:W-:Y:S01]  /*1260*/  UMOV UR24, 0x5 ;  /* 0x0000000500187882 */ /* 0x000fe20000000000 */
[----:B------:R-:W4:Y:S01]  /*1270*/  LDCU UR40, c[0x0][0xb24] ;  /* 0x00016480ff2877ac */ /* 0x000f220008000800 */
[----:B-1----:R-:W-:-:S03]  /*1280*/  I2FP.F32.U32 R3, UR31 ;  /* 0x0000001f00037c45 */ /* 0x002fc60008201000 */
[----:B------:R-:W1:Y:S01]  /*1290*/  S2UR UR36, SR_CTAID.Z ;  /* 0x00000000002479c3 */ /* 0x000e620000002700 */
[----:B------:R-:W1:Y:S01]  /*12a0*/  LDCU UR29, c[0x0][0xb30] ;  /* 0x00016600ff1d77ac */ /* 0x000e620008000800 */
[----:B---3--:R-:W-:Y:S01]  /*12b0*/  FMUL R3, R3, UR7 ;  /* 0x0000000703037c20 */ /* 0x008fe20008400000 */
[----:B------:R-:W-:Y:S01]  /*12c0*/  UISETP.NE.AND UP5, UPT, UR22, 0x2, UPT ;  /* 0x000000021600788c */ /* 0x000fe2000bfa5270 */
[----:B--2---:R-:W-:Y:S01]  /*12d0*/  I2FP.F32.U32 R2, UR9 ;  /* 0x0000000900027c45 */ /* 0x004fe20008201000 */
[----:B------:R-:W-:Y:S01]  /*12e0*/  UMOV UR32, UR9 ;  /* 0x0000000900207c82 */ /* 0x000fe20008000000 */
[----:B------:R-:W-:Y:S02]  /*12f0*/  UMOV UR26, UR31 ;  /* 0x0000001f001a7c82 */ /* 0x000fe40008000000 */
[----:B------:R-:W2:Y:S01]  /*1300*/  F2I.U32.TRUNC.NTZ R3, R3 ;  /* 0x0000000300037305 */ /* 0x000ea2000020f000 */
[----:B----4-:R-:W-:Y:S01]  /*1310*/  UISETP.GE.AND UP6, UPT, UR23, 0x1, UPT ;  /* 0x000000011700788c */ /* 0x010fe2000bfc6270 */
[----:B------:R-:W-:Y:S01]  /*1320*/  FMUL R2, R2, UR10 ;  /* 0x0000000a02027c20 */ /* 0x000fe20008400000 */
[----:B------:R-:W-:-:S02]  /*1330*/  USHF.R.U32.HI UR4, URZ, 0x2, UR13 ;  /* 0x00000002ff047899 */ /* 0x000fc4000801160d */
[----:B------:R-:W-:-:S03]  /*1340*/  ULOP3.LUT UR6, UR13, 0xc, URZ, 0xc0, !UPT ;  /* 0x0000000c0d067892 */ /* 0x000fc6000f8ec0ff */
[----:B------:R-:W3:Y:S01]  /*1350*/  F2I.U32.TRUNC.NTZ R2, R2 ;  /* 0x0000000200027305 */ /* 0x000ee2000020f000 */
[----:B------:R-:W-:Y:S02]  /*1360*/  ULOP3.LUT UR33, UR4, 0x3, URZ, 0xc0, !UPT ;  /* 0x0000000304217892 */ /* 0x000fe4000f8ec0ff */
[----:B------:R-:W-:Y:S02]  /*1370*/  ULOP3.LUT UR8, UR13, 0x3, URZ, 0xc0, !UPT ;  /* 0x000000030d087892 */ /* 0x000fe4000f8ec0ff */
[----:B------:R-:W-:Y:S02]  /*1380*/  ULOP3.LUT UR4, UR6, 0x1, UR13, 0xf8, !UPT ;  /* 0x0000000106047892 */ /* 0x000fe4000f8ef80d */
[----:B------:R-:W-:Y:S01]  /*1390*/  USHF.R.U32.HI UR5, URZ, 0x1, UR13 ;  /* 0x00000001ff057899 */ /* 0x000fe2000801160d */
[----:B--2---:R-:W-:Y:S01]  /*13a0*/  R2UR UR7, R3 ;  /* 0x00000000030772ca */ /* 0x004fe200000e0000 */
[----:B------:R-:W-:Y:S01]  /*13b0*/  UISETP.GT.U32.AND UP1, UPT, UR8, 0xffff, UPT ;  /* 0x0000ffff0800788c */ /* 0x000fe2000bf24070 */
[----:B------:R-:W-:Y:S01]  /*13c0*/  PRMT R3, RZ, 0x7610, R3 ;  /* 0x00007610ff037816 */ /* 0x000fe20000000003 */
[----:B------:R-:W-:-:S02]  /*13d0*/  UISETP.GT.U32.AND UP0, UPT, UR4, 0xffff, UPT ;  /* 0x0000ffff0400788c */ /* 0x000fc4000bf04070 */
[----:B------:R-:W-:Y:S01]  /*13e0*/  ULOP3.LUT UR48, UR5, 0x1, URZ, 0xc0, !UPT ;  /* 0x0000000105307892 */ /* 0x000fe2000f8ec0ff */
[----:B---3--:R-:W-:Y:S01]  /*13f0*/  R2UR UR6, R2 ;  /* 0x00000000020672ca */ /* 0x008fe200000e0000 */
[----:B------:R-:W-:Y:S01]  /*1400*/  USEL UR5, UR8, 0xffff, !UP1 ;  /* 0x0000ffff08057887 */ /* 0x000fe2000c800000 */
[----:B------:R-:W-:Y:S01]  /*1410*/  PRMT R2, RZ, 0x7610, R2 ;  /* 0x00007610ff027816 */ /* 0x000fe20000000002 */
[----:B------:R-:W-:Y:S02]  /*1420*/  USEL UR4, UR4, 0xffff, !UP0 ;  /* 0x0000ffff04047887 */ /* 0x000fe4000c000000 */
[----:B------:R-:W-:Y:S02]  /*1430*/  ULOP3.LUT UR5, UR5, 0xffff, URZ, 0xc0, !UPT ;  /* 0x0000ffff05057892 */ /* 0x000fe4000f8ec0ff */
[----:B------:R-:W-:Y:S02]  /*1440*/  ULOP3.LUT UR4, UR4, 0xffff, URZ, 0xc0, !UPT ;  /* 0x0000ffff04047892 */ /* 0x000fe4000f8ec0ff */
[----:B------:R-:W-:-:S02]  /*1450*/  USHF.L.U32 UR25, UR25, UR5, URZ ;  /* 0x0000000519197299 */ /* 0x000fc400080006ff */
[----:B------:R-:W-:Y:S02]  /*1460*/  USHF.L.U32 UR24, UR24, UR4, URZ ;  /* 0x0000000418187299 */ /* 0x000fe400080006ff */
[----:B------:R-:W-:Y:S02]  /*1470*/  UIADD3 UR5, UPT, UPT, -UR7, URZ, URZ ;  /* 0x000000ff07057290 */ /* 0x000fe4000fffe1ff */
[----:B------:R-:W-:Y:S02]  /*1480*/  UIADD3 UR4, UPT, UPT, -UR6, URZ, URZ ;  /* 0x000000ff06047290 */ /* 0x000fe4000fffe1ff */
[----:B------:R-:W-:Y:S02]  /*1490*/  UIMAD UR5, UR11, UR5, UR31 ;  /* 0x000000050b0572a4 */ /* 0x000fe4000f8e021f */
[----:B------:R-:W-:Y:S02]  /*14a0*/  UIMAD UR4, UR12, UR4, UR9 ;  /* 0x000000040c0472a4 */ /* 0x000fe4000f8e0209 */
[----:B------:R-:W-:-:S02]  /*14b0*/  USHF.L.U32 UR27, UR13, 0x8, URZ ;  /* 0x000000080d1b7899 */ /* 0x000fc400080006ff */
[----:B------:R-:W-:Y:S02]  /*14c0*/  IMAD.U32 R91, RZ, RZ, UR5 ;  /* 0x00000005ff5b7e24 */ /* 0x000fe4000f8e00ff */
[----:B------:R-:W-:Y:S01]  /*14d0*/  IMAD.U32 R90, RZ, RZ, UR4 ;  /* 0x00000004ff5a7e24 */ /* 0x000fe2000f8e00ff */
[----:B------:R-:W-:Y:S02]  /*14e0*/  ULOP3.LUT UR30, UR27, 0xc00, URZ, 0xc0, !UPT ;  /* 0x00000c001b1e7892 */ /* 0x000fe4000f8ec0ff */
[----:B------:R-:W-:Y:S01]  /*14f0*/  ULOP3.LUT UR27, UR27, 0x200, URZ, 0xc0, !UPT ;  /* 0x000002001b1b7892 */ /* 0x000fe2000f8ec0ff */
[----:B-1----:R-:W-:Y:S11]  /*1500*/  BRA.U UP4, `(.L_x_18) ;  /* 0x0000000104b47547 */ /* 0x002ff6000b800000 */
[----:B------:R-:W-:Y:S02]  /*1510*/  R2UR UR17, R90 ;  /* 0x000000005a1172ca */ /* 0x000fe400000e0000 */
[----:B------:R-:W-:-:S11]  /*1520*/  R2UR UR18, R91 ;  /* 0x000000005b1272ca */ /* 0x000fd600000e0000 */
[----:B------:R-:W-:Y:S02]  /*1530*/  UISETP.NE.AND UP0, UPT, UR17, URZ, UPT ;  /* 0x000000ff1100728c */ /* 0x000fe4000bf05270 */
[----:B------:R-:W-:Y:S02]  /*1540*/  ULOP3.LUT UR4, UR18, 0x2, URZ, 0x3c, !UPT ;  /* 0x0000000212047892 */ /* 0x000fe4000f8e3cff */
[----:B------:R-:W-:Y:S02]  /*1550*/  UISETP.GT.U32.AND UP1, UPT, UR18, 0x1, UP0 ;  /* 0x000000011200788c */ /* 0x000fe40008724070 */
[----:B------:R-:W-:Y:S02]  /*1560*/  UISETP.NE.AND UP2, UPT, UR17, 0x1, UPT ;  /* 0x000000011100788c */ /* 0x000fe4000bf45270 */
[----:B------:R-:W-:Y:S02]  /*1570*/  UISETP.GT.U32.AND UP0, UPT, UR4, 0x1, UP0 ;  /* 0x000000010400788c */ /* 0x000fe40008704070 */
[----:B------:R-:W-:-:S02]  /*1580*/  USEL UR7, URZ, 0x1, UP1 ;  /* 0x00000001ff077887 */ /* 0x000fc40008800000 */
[----:B------:R-:W-:Y:S02]  /*1590*/  USEL UR8, URZ, 0x2, UP1 ;  /* 0x00000002ff087887 */ /* 0x000fe40008800000 */
[----:B------:R-:W-:Y:S02]  /*15a0*/  UISETP.GT.U32.AND UP1, UPT, UR18, 0x1, UP2 ;  /* 0x000000011200788c */ /* 0x000fe40009724070 */
[----:B------:R-:W-:Y:S02]  /*15b0*/  USEL UR12, URZ, 0x4, UP0 ;  /* 0x00000004ff0c7887 */ /* 0x000fe40008000000 */
[----:B------:R-:W-:Y:S02]  /*15c0*/  USEL UR15, URZ, 0x8, UP0 ;  /* 0x00000008ff0f7887 */ /* 0x000fe40008000000 */
[----:B------:R-:W-:Y:S02]  /*15d0*/  UISETP.GT.U32.AND UP0, UPT, UR4, 0x1, UP2 ;  /* 0x000000010400788c */ /* 0x000fe40009704070 */
[----:B------:R-:W-:-:S02]  /*15e0*/  USEL UR6, URZ, 0x10, UP1 ;  /* 0x00000010ff067887 */ /* 0x000fc40008800000 */
[----:B------:R-:W-:Y:S02]  /*15f0*/  USEL UR11, URZ, 0x20, UP1 ;  /* 0x00000020ff0b7887 */ /* 0x000fe40008800000 */
[----:B------:R-:W-:Y:S02]  /*1600*/  UISETP.NE.AND UP1, UPT, UR17, 0x2, UPT ;  /* 0x000000021100788c */ /* 0x000fe4000bf25270 */
[----:B------:R-:W-:Y:S02]  /*1610*/  USEL UR14, URZ, 0x40, UP0 ;  /* 0x00000040ff0e7887 */ /* 0x000fe40008000000 */
[----:B------:R-:W-:Y:S02]  /*1620*/  USEL UR16, URZ, 0x80, UP0 ;  /* 0x00000080ff107887 */ /* 0x000fe40008000000 */
[----:B------:R-:W-:Y:S02]  /*1630*/  UISETP.GT.U32.AND UP0, UPT, UR18, 0x1, UP1 ;  /* 0x000000011200788c */ /* 0x000fe40008f04070 */
[----:B------:R-:W-:-:S02]  /*1640*/  UISETP.NE.AND UP2, UPT, UR17, 0x3, UPT ;  /* 0x000000031100788c */ /* 0x000fc4000bf45270 */
[----:B------:R-:W-:Y:S02]  /*1650*/  USEL UR5, URZ, 0x100, UP0 ;  /* 0x00000100ff057887 */ /* 0x000fe40008000000 */
[----:B------:R-:W-:Y:S02]  /*1660*/  USEL UR10, URZ, 0x200, UP0 ;  /* 0x00000200ff0a7887 */ /* 0x000fe40008000000 */
[----:B------:R-:W-:Y:S02]  /*1670*/  UISETP.GT.U32.AND UP0, UPT, UR18, 0x1, UP2 ;  /* 0x000000011200788c */ /* 0x000fe40009704070 */
[----:B------:R-:W-:Y:S02]  /*1680*/  UIADD3 UR5, UPT, UPT, UR5, UR6, UR7 ;  /* 0x0000000605057290 */ /* 0x000fe4000fffe007 */
[----:B------:R-:W-:Y:S02]  /*1690*/  USEL UR9, URZ, 0x1000, UP0 ;  /* 0x00001000ff097887 */ /* 0x000fe40008000000 */
[----:B------:R-:W-:-:S02]  /*16a0*/  USEL UR13, URZ, 0x2000, UP0 ;  /* 0x00002000ff0d7887 */ /* 0x000fc40008000000 */
[----:B------:R-:W-:Y:S02]  /*16b0*/  UIADD3 UR5, UPT, UPT, UR8, UR9, UR5 ;  /* 0x0000000908057290 */ /* 0x000fe4000fffe005 */
[----:B------:R-:W-:Y:S02]  /*16c0*/  UISETP.GT.U32.AND UP1, UPT, UR4, 0x1, UP1 ;  /* 0x000000010400788c */ /* 0x000fe40008f24070 */
[----:B------:R-:W-:Y:S02]  /*16d0*/  UIADD3 UR5, UPT, UPT, UR10, UR11, UR5 ;  /* 0x0000000b0a057290 */ /* 0x000fe4000fffe005 */
[----:B------:R-:W-:Y:S02]  /*16e0*/  UISETP.GT.U32.AND UP0, UPT, UR4, 0x1, UP2 ;  /* 0x000000010400788c */ /* 0x000fe40009704070 */
[----:B------:R-:W-:Y:S02]  /*16f0*/  USEL UR4, URZ, 0x400, UP1 ;  /* 0x00000400ff047887 */ /* 0x000fe40008800000 */
[----:B------:R-:W-:-:S02]  /*1700*/  UIADD3 UR5, UPT, UPT, UR12, UR13, UR5 ;  /* 0x0000000d0c057290 */ /* 0x000fc4000fffe005 */
[----:B------:R-:W-:Y:S02]  /*1710*/  USEL UR6, URZ, 0x4000, UP0 ;  /* 0x00004000ff067887 */ /* 0x000fe40008000000 */
[----:B------:R-:W-:Y:S02]  /*1720*/  UIADD3 UR5, UPT, UPT, UR4, UR14, UR5 ;  /* 0x0000000e04057290 */ /* 0x000fe4000fffe005 */
[----:B------:R-:W-:Y:S02]  /*1730*/  USEL UR7, URZ, 0x800, UP1 ;  /* 0x00000800ff077887 */ /* 0x000fe40008800000 */
[----:B------:R-:W-:Y:S02]  /*1740*/  ULOP3.LUT UR4, UR18, 0xfffffffe, URZ, 0xc0, !UPT ;  /* 0xfffffffe12047892 */ /* 0x000fe4000f8ec0ff */
[----:B------:R-:W-:Y:S02]  /*1750*/  UIADD3 UR5, UPT, UPT, UR15, UR6, UR5 ;  /* 0x000000060f057290 */ /* 0x000fe4000fffe005 */
[----:B------:R-:W-:-:S02]  /*1760*/  ULEA UR4, UR17, UR4, 0x2 ;  /* 0x0000000411047291 */ /* 0x000fc4000f8e10ff */
[----:B------:R-:W-:Y:S02]  /*1770*/  USEL UR6, URZ, 0x8000, UP0 ;  /* 0x00008000ff067887 */ /* 0x000fe40008000000 */
[----:B------:R-:W-:-:S03]  /*1780*/  UIADD3 UR5, UPT, UPT, UR7, UR16, UR5 ;  /* 0x0000001007057290 */ /* 0x000fc6000fffe005 */
[----:B------:R-:W-:Y:S01]  /*1790*/  UMOV UR7, 0x3 ;  /* 0x0000000300077882 */ /* 0x000fe20000000000 */
[----:B------:R-:W-:Y:S02]  /*17a0*/  UIADD3 UR5, UPT, UPT, UR5, UR6, URZ ;  /* 0x0000000605057290 */ /* 0x000fe4000fffe0ff */
[----:B------:R-:W-:-:S04]  /*17b0*/  USHF.L.U32 UR4, UR7, UR4, URZ ;  /* 0x0000000407047299 */ /* 0x000fc800080006ff */
[----:B------:R-:W-:Y:S02]  /*17c0*/  IMAD.U32 R3, RZ, RZ, UR5 ;  /* 0x00000005ff037e24 */ /* 0x000fe4000f8e00ff */
[----:B------:R-:W-:Y:S02]  /*17d0*/  IMAD.U32 R2, RZ, RZ, UR4 ;  /* 0x00000004ff027e24 */ /* 0x000fe4000f8e00ff */
.L_x_18:
[----:B------:R-:W-:Y:S05]  /*17e0*/  BRA.U !UP6, `(.L_x_19) ;  /* 0x000000010ed47547 */ /* 0x000fea000b800000 */
[----:B------:R-:W1:Y:S01]  /*17f0*/  LDCU.128 UR12, c[0x0][0xb10] ;  /* 0x00016200ff0c77ac */ /* 0x000e620008000c00 */
[----:B------:R-:W2:Y:S01]  /*1800*/  LDCU UR6, c[0x0][0x370] ;  /* 0x00006e00ff0677ac */ /* 0x000ea20008000800 */
[----:B------:R-:W3:Y:S01]  /*1810*/  LDCU UR5, c[0x0][0x374] ;  /* 0x00006e80ff0577ac */ /* 0x000ee20008000800 */
[----:B------:R-:W4:Y:S01]  /*1820*/  LDCU UR28, c[0x0][0xb0c] ;  /* 0x00016180ff1c77ac */ /* 0x000f220008000800 */
[----:B------:R-:W4:Y:S01]  /*1830*/  LDCU UR4, c[0x0][0xb20] ;  /* 0x00016400ff0477ac */ /* 0x000f220008000800 */
[----:B------:R-:W4:Y:S01]  /*1840*/  LDCU.64 UR8, c[0x0][0xb28] ;  /* 0x00016500ff0877ac */ /* 0x000f220008000a00 */
[----:B-1----:R-:W-:Y:S02]  /*1850*/  UISETP.NE.AND UP0, UPT, UR14, 0x1, UPT ;  /* 0x000000010e00788c */ /* 0x002fe4000bf05270 */
[----:B---3--:R-:W-:Y:S02]  /*1860*/  UIMAD.WIDE.U32 UR10, UR5, UR15, URZ ;  /* 0x0000000f050a72a5 */ /* 0x008fe4000f8e00ff */
[----:B--2---:R-:W-:-:S02]  /*1870*/  UIMAD.WIDE.U32 UR18, UR6, UR12, URZ ;  /* 0x0000000c061272a5 */ /* 0x004fc4000f8e00ff */
[----:B----4-:R-:W-:Y:S02]  /*1880*/  UISETP.NE.AND UP1, UPT, UR28, 0x1, UPT ;  /* 0x000000011c00788c */ /* 0x010fe4000bf25270 */
[----:B------:R-:W-:Y:S01]  /*1890*/  UISETP.NE.AND UP2, UPT, UR23, 0x1, UPT ;  /* 0x000000011700788c */ /* 0x000fe2000bf45270 */
[----:B------:R-:W-:Y:S02]  /*18a0*/  UMOV UR10, UR11 ;  /* 0x0000000b000a7c82 */ /* 0x000fe40008000000 */
[----:B------:R-:W-:Y:S01]  /*18b0*/  UMOV UR18, UR19 ;  /* 0x0000001300127c82 */ /* 0x000fe20008000000 */
[----:B------:R-:W-:Y:S02]  /*18c0*/  @UP0 USHF.R.U32.HI UR5, URZ, UR4, UR10 ;  /* 0x00000004ff050299 */ /* 0x000fe4000801160a */
[----:B------:R-:W-:Y:S02]  /*18d0*/  UIMAD.WIDE.U32 UR20, UR32, UR15, URZ ;  /* 0x0000000f201472a5 */ /* 0x000fe4000f8e00ff */
[----:B------:R-:W-:-:S02]  /*18e0*/  UIMAD.WIDE.U32 UR10, UR5, UR8, URZ ;  /* 0x00000008050a72a5 */ /* 0x000fc4000f8e00ff */
[----:B------:R-:W-:Y:S02]  /*18f0*/  @UP1 USHF.R.U32.HI UR6, URZ, UR13, UR18 ;  /* 0x0000000dff061299 */ /* 0x000fe40008011612 */
[----:B------:R-:W-:Y:S02]  /*1900*/  UIMAD.WIDE.U32 UR16, UR31, UR12, URZ ;  /* 0x0000000c1f1072a5 */ /* 0x000fe4000f8e00ff */
[----:B------:R-:W-:Y:S01]  /*1910*/  UIMAD.WIDE.U32 UR18, UR6, UR8, URZ ;  /* 0x00000008061272a5 */ /* 0x000fe2000f8e00ff */
[----:B------:R-:W-:Y:S01]  /*1920*/  UMOV UR20, UR21 ;  /* 0x0000001500147c82 */ /* 0x000fe20008000000 */
[----:B------:R-:W-:Y:S01]  /*1930*/  UMOV UR10, UR11 ;  /* 0x0000000b000a7c82 */ /* 0x000fe20008000000 */
[----:B------:R-:W-:Y:S02]  /*1940*/  USHF.R.U32.HI UR20, URZ, UR4, UR20 ;  /* 0x00000004ff147299 */ /* 0x000fe40008011614 */
[----:B------:R-:W-:Y:S02]  /*1950*/  @UP2 USHF.R.U32.HI UR5, URZ, UR9, UR10 ;  /* 0x00000009ff052299 */ /* 0x000fe4000801160a */
[----:B------:R-:W-:Y:S01]  /*1960*/  UMOV UR7, UR19 ;  /* 0x0000001300077c82 */ /* 0x000fe20008000000 */
[----:B------:R-:W-:Y:S01]  /*1970*/  UMOV UR16, UR17 ;  /* 0x0000001100107c82 */ /* 0x000fe20008000000 */
[----:B------:R-:W-:-:S02]  /*1980*/  @UP2 USHF.R.U32.HI UR6, URZ, UR9, UR7 ;  /* 0x00000009ff062299 */ /* 0x000fc40008011607 */
[----:B------:R-:W-:Y:S02]  /*1990*/  USHF.R.U32.HI UR16, URZ, UR13, UR16 ;  /* 0x0000000dff107299 */ /* 0x000fe40008011610 */
[----:B------:R-:W-:Y:S02]  /*19a0*/  USEL UR4, UR32, UR20, !UP0 ;  /* 0x0000001420047287 */ /* 0x000fe4000c000000 */
[----:B------:R-:W-:Y:S02]  /*19b0*/  UIMAD UR7, UR5, UR23, URZ ;  /* 0x00000017050772a4 */ /* 0x000fe4000f8e02ff */
[----:B------:R-:W-:Y:S02]  /*19c0*/  USEL UR5, UR31, UR16, !UP1 ;  /* 0x000000101f057287 */ /* 0x000fe4000c800000 */
[----:B------:R-:W-:Y:S02]  /*19d0*/  UIMAD UR12, UR6, UR23, URZ ;  /* 0x00000017060c72a4 */ /* 0x000fe4000f8e02ff */
[----:B------:R-:W-:-:S02]  /*19e0*/  UISETP.GE.AND UP0, UPT, UR4, UR7, UPT ;  /* 0x000000070400728c */ /* 0x000fc4000bf06270 */
[----:B------:R-:W-:Y:S02]  /*19f0*/  UIMAD.WIDE.U32 UR10, UR4, UR8, URZ ;  /* 0x00000008040a72a5 */ /* 0x000fe4000f8e00ff */
[----:B------:R-:W-:Y:S02]  /*1a00*/  UISETP.GE.OR UP0, UPT, UR5, UR12, UP0 ;  /* 0x0000000c0500728c */ /* 0x000fe40008706670 */
[----:B------:R-:W-:Y:S02]  /*1a10*/  UIMAD.WIDE.U32 UR12, UR5, UR8, URZ ;  /* 0x00000008050c72a5 */ /* 0x000fe4000f8e00ff */
[----:B------:R-:W-:Y:S01]  /*1a20*/  UIADD3 UR10, UPT, UPT, -UR4, URZ, URZ ;  /* 0x000000ff040a7290 */ /* 0x000fe2000fffe1ff */
[----:B------:R-:W-:Y:S01]  /*1a30*/  UMOV UR8, UR11 ;  /* 0x0000000b00087c82 */ /* 0x000fe20008000000 */
[----:B------:R-:W-:Y:S02]  /*1a40*/  UIADD3 UR26, UPT, UPT, -UR5, URZ, URZ ;  /* 0x000000ff051a7290 */ /* 0x000fe4000fffe1ff */
[----:B------:R-:W-:-:S03]  /*1a50*/  USHF.R.U32.HI UR8, URZ, UR9, UR8 ;  /* 0x00000009ff087299 */ /* 0x000fc60008011608 */
[----:B------:R-:W-:Y:S01]  /*1a60*/  @!UP0 UMOV UR7, UR13 ;  /* 0x0000000d00078c82 */ /* 0x000fe20008000000 */
[----:B------:R-:W-:Y:S02]  /*1a70*/  UIMAD UR32, UR14, UR10, UR32 ;  /* 0x0000000a0e2072a4 */ /* 0x000fe4000f8e0220 */
[----:B------:R-:W-:Y:S02]  /*1a80*/  USEL UR8, UR4, UR8, !UP2 ;  /* 0x0000000804087287 */ /* 0x000fe4000d000000 */
[----:B------:R-:W-:Y:S02]  /*1a90*/  @!UP0 USHF.R.U32.HI UR7, URZ, UR9, UR7 ;  /* 0x00000009ff078299 */ /* 0x000fe40008011607 */
[----:B------:R-:W-:Y:S02]  /*1aa0*/  UIADD3 UR9, UPT, UPT, -UR8, URZ, URZ ;  /* 0x000000ff08097290 */ /* 0x000fe4000fffe1ff */
[----:B------:R-:W-:Y:S02]  /*1ab0*/  @!UP0 USEL UR7, UR5, UR7, !UP2 ;  /* 0x0000000705078287 */ /* 0x000fe4000d000000 */
[----:B------:R-:W-:-:S02]  /*1ac0*/  UIMAD UR9, UR23, UR9, UR4 ;  /* 0x00000009170972a4 */ /* 0x000fc4000f8e0204 */
[----:B------:R-:W-:Y:S02]  /*1ad0*/  @!UP0 UIADD3 UR8, UPT, UPT, UR8, -UR7, URZ ;  /* 0x8000000708088290 */ /* 0x000fe4000fffe0ff */
[----:B------:R-:W-:Y:S02]  /*1ae0*/  @!UP0 UIMAD UR6, UR9, UR6, UR7 ;  /* 0x00000006090682a4 */ /* 0x000fe4000f8e0207 */
[----:B------:R-:W-:Y:S02]  /*1af0*/  @!UP0 UIMAD UR4, UR8, UR23, UR5 ;  /* 0x00000017080482a4 */ /* 0x000fe4000f8e0205 */
[----:B------:R-:W-:Y:S02]  /*1b00*/  UIMAD UR26, UR28, UR26, UR31 ;  /* 0x0000001a1c1a72a4 */ /* 0x000fe4000f8e021f */
[----:B------:R-:W-:Y:S01]  /*1b10*/  UIMAD UR32, UR4, UR14, UR32 ;  /* 0x0000000e042072a4 */ /* 0x000fe2000f8e0220 */
[----:B------:R-:W-:Y:S02]  /*1b20*/  @!UP0 UMOV UR5, UR6 ;  /* 0x0000000600058c82 */ /* 0x000fe40008000000 */
[----:B------:R-:W-:-:S12]  /*1b30*/  UIMAD UR26, UR5, UR28, UR26 ;  /* 0x0000001c051a72a4 */ /* 0x000fd8000f8e021a */
.L_x_19:
[----:B------:R-:W-:-:S09]  /*1b40*/  UISETP.NE.AND UP0, UPT, UR29, 0x1, UPT ;  /* 0x000000011d00788c */ /* 0x000fd2000bf05270 */
[----:B------:R-:W-:Y:S05]  /*1b50*/  BRA.U UP0, `(.L_x_20) ;  /* 0x0000000100447547 */ /* 0x000fea000b800000 */
[----:B------:R-:W1:Y:S01]  /*1b60*/  LDCU.128 UR8, c[0x0][0xb10] ;  /* 0x00016200ff0877ac */ /* 0x000e620008000c00 */
[----:B------:R-:W2:Y:S01]  /*1b70*/  LDCU UR12, c[0x0][0xb0c] ;  /* 0x00016180ff0c77ac */ /* 0x000ea20008000800 */
[----:B------:R-:W3:Y:S01]  /*1b80*/  LDCU UR13, c[0x0][0xb20] ;  /* 0x00016400ff0d77ac */ /* 0x000ee20008000800 */
[----:B-1----:R-:W-:Y:S02]  /*1b90*/  UIMAD.WIDE.U32 UR6, UR26, UR8, URZ ;  /* 0x000000081a0672a5 */ /* 0x002fe4000f8e00ff */
[----:B------:R-:W-:Y:S02]  /*1ba0*/  UIMAD.WIDE.U32 UR4, UR32, UR11, URZ ;  /* 0x0000000b200472a5 */ /* 0x000fe4000f8e00ff */
[----:B--2---:R-:W-:Y:S02]  /*1bb0*/  UISETP.NE.AND UP1, UPT, UR12, 0x1, UPT ;  /* 0x000000010c00788c */ /* 0x004fe4000bf25270 */
[----:B------:R-:W-:Y:S01]  /*1bc0*/  UISETP.NE.AND UP0, UPT, UR10, 0x1, UPT ;  /* 0x000000010a00788c */ /* 0x000fe2000bf05270 */
[----:B------:R-:W-:-:S02]  /*1bd0*/  UMOV UR6, UR7 ;  /* 0x0000000700067c82 */ /* 0x000fc40008000000 */
[----:B------:R-:W-:Y:S01]  /*1be0*/  UMOV UR4, UR5 ;  /* 0x0000000500047c82 */ /* 0x000fe20008000000 */
[----:B------:R-:W-:Y:S02]  /*1bf0*/  USHF.R.U32.HI UR6, URZ, UR9, UR6 ;  /* 0x00000009ff067299 */ /* 0x000fe40008011606 */
[----:B---3--:R-:W-:Y:S02]  /*1c00*/  USHF.R.U32.HI UR4, URZ, UR13, UR4 ;  /* 0x0000000dff047299 */ /* 0x008fe40008011604 */
[----:B------:R-:W-:Y:S02]  /*1c10*/  USEL UR5, UR26, UR6, !UP1 ;  /* 0x000000061a057287 */ /* 0x000fe4000c800000 */
[----:B------:R-:W-:-:S04]  /*1c20*/  USEL UR4, UR32, UR4, !UP0 ;  /* 0x0000000420047287 */ /* 0x000fc8000c000000 */
[----:B------:R-:W-:Y:S02]  /*1c30*/  UIADD3 UR6, UPT, UPT, -UR4, UR5, URZ ;  /* 0x0000000504067290 */ /* 0x000fe4000fffe1ff */
[----:B------:R-:W-:Y:S02]  /*1c40*/  UIADD3 UR4, UPT, UPT, UR4, -UR5, URZ ;  /* 0x8000000504047290 */ /* 0x000fe4000fffe0ff */
[----:B------:R-:W-:Y:S02]  /*1c50*/  UIMAD UR32, UR6, UR10, UR32 ;  /* 0x0000000a062072a4 */ /* 0x000fe4000f8e0220 */
[----:B------:R-:W-:-:S12]  /*1c60*/  UIMAD UR26, UR4, UR12, UR26 ;  /* 0x0000000c041a72a4 */ /* 0x000fd8000f8e021a */
.L_x_20:
[----:B------:R-:W-:-:S09]  /*1c70*/  UISETP.EQ.U32.AND UP0, UPT, UR38, 0x1, UPT ;  /* 0x000000012600788c */ /* 0x000fd2000bf02070 */
[----:B------:R-:W-:Y:S05]  /*1c80*/  BRA.U !UP0, `(.L_x_21) ;  /* 0x00000001080c7547 */ /* 0x000fea000b800000 */
[----:B------:R-:W-:Y:S01]  /*1c90*/  UCGABAR_WAIT ;  /* 0x0000000000007dc7 */ /* 0x000fe20008000000 */
[----:B------:R-:W-:Y:S01]  /*1ca0*/  CCTL.IVALL ;  /* 0x00000000ff00798f */ /* 0x000fe20002000000 */
[----:B------:R-:W-:Y:S05]  /*1cb0*/  BRA `(.L_x_22) ;  /* 0x0000000000047947 */ /* 0x000fea0003800000 */
.L_x_21:
[----:B------:R-:W-:Y:S06]  /*1cc0*/  BAR.SYNC.DEFER_BLOCKING 0x0 ;  /* 0x0000000000007b1d */ /* 0x000fec0000010000 */
.L_x_22:
[----:B------:R-:W-:Y:S05]  /*1cd0*/  BRA.U UP5, `(.L_x_23) ;  /* 0x0000001d05447547 */ /* 0x000fea000b800000 */
[----:B------:R-:W1:Y:S01]  /*1ce0*/  S2UR UR4, SR_CgaCtaId ;  /* 0x00000000000479c3 */ /* 0x000e620000008800 */
[----:B------:R-:W2:Y:S01]  /*1cf0*/  LDCU UR7, c[0x0][0x38c] ;  /* 0x00007180ff0777ac */ /* 0x000ea20008000800 */
[----:B------:R-:W-:Y:S01]  /*1d00*/  PLOP3.LUT P1, PT, PT, PT, UP3, 0x80, 0x8 ;  /* 0x000000000008781c */ /* 0x000fe20003f2f038 */
[----:B------:R-:W-:Y:S01]  /*1d10*/  IMAD.MOV.U32 R12, RZ, RZ, 0x1 ;  /* 0x00000001ff0c7424 */ /* 0x000fe200078e00ff */
[----:B------:R-:W-:Y:S01]  /*1d20*/  ISETP.NE.AND P2, PT, R0, RZ, P3 ;  /* 0x000000ff0000720c */ /* 0x000fe20001f45270 */
[----:B------:R-:W-:Y:S01]  /*1d30*/  UMOV UR13, 0x400 ;  /* 0x00000400000d7882 */ /* 0x000fe20000000000 */
[----:B------:R-:W-:Y:S01]  /*1d40*/  UISETP.NE.AND UP0, UPT, UR22, URZ, UPT ;  /* 0x000000ff1600728c */ /* 0x000fe2000bf05270 */
[----:B------:R-:W-:Y:S01]  /*1d50*/  PLOP3.LUT P1, PT, P1, PT, PT, 0x8, 0x80 ;  /* 0x000000000080781c */ /* 0x000fe20000f2e170 */
[----:B------:R-:W-:Y:S01]  /*1d60*/  USHF.L.U32 UR6, UR31, 0x5, URZ ;  /* 0x000000051f067899 */ /* 0x000fe200080006ff */
[----:B------:R-:W-:Y:S01]  /*1d70*/  CS2R R10, SRZ ;  /* 0x00000000000a7805 */ /* 0x000fe2000001ff00 */
[----:B------:R-:W-:Y:S01]  /*1d80*/  USEL UR21, UR37, 0x2, UP0 ;  /* 0x0000000225157887 */ /* 0x000fe20008000000 */
[----:B------:R-:W-:Y:S01]  /*1d90*/  IMAD.MOV.U32 R9, RZ, RZ, RZ ;  /* 0x000000ffff097224 */ /* 0x000fe200078e00ff */
[----:B------:R-:W-:Y:S01]  /*1da0*/  USHF.L.U32 UR47, UR31, 0x7, URZ ;  /* 0x000000071f2f7899 */ /* 0x000fe200080006ff */
[----:B------:R-:W-:Y:S01]  /*1db0*/  IMAD.MOV.U32 R8, RZ, RZ, 0x1 ;  /* 0x00000001ff087424 */ /* 0x000fe200078e00ff */
[----:B------:R-:W3:Y:S02]  /*1dc0*/  LDCU UR43, c[0x0][0x370] ;  /* 0x00006e00ff2b77ac */ /* 0x000ee40008000800 */
[----:B------:R-:W-:-:S02]  /*1dd0*/  ULOP3.LUT UR47, UR47, 0x80, URZ, 0xc0, !UPT ;  /* 0x000000802f2f7892 */ /* 0x000fc4000f8ec0ff */
[----:B--2---:R-:W-:Y:S02]  /*1de0*/  UIADD3 UR5, UPT, UPT, UR7, 0x1f, URZ ;  /* 0x0000001f07057890 */ /* 0x004fe4000fffe0ff */
[----:B------:R-:W-:Y:S02]  /*1df0*/  UIADD3 UR50, UPT, UPT, UR7, 0x3e, URZ ;  /* 0x0000003e07327890 */ /* 0x000fe4000fffe0ff */
[----:B-1----:R-:W-:Y:S02]  /*1e00*/  ULEA UR13, UR4, UR13, 0x18 ;  /* 0x0000000d040d7291 */ /* 0x002fe4000f8ec0ff */
[----:B------:R-:W-:Y:S02]  /*1e10*/  USHF.R.S32.HI UR4, URZ, 0x1f, UR5 ;  /* 0x0000001fff047899 */ /* 0x000fe40008011405 */
[----:B------:R-:W-:Y:S02]  /*1e20*/  UIADD3 UR7, UPT, UPT, UR7, -0x1, URZ ;  /* 0xffffffff07077890 */ /* 0x000fe4000fffe0ff */
[----:B------:R-:W-:-:S02]  /*1e30*/  ULEA.HI UR4, UR4, UR5, URZ, 0x5 ;  /* 0x0000000504047291 */ /* 0x000fc4000f8f28ff */
[----:B------:R-:W-:Y:S02]  /*1e40*/  UISETP.GE.U32.AND UP1, UPT, UR7, -0x3f, UPT ;  /* 0xffffffc10700788c */ /* 0x000fe4000bf26070 */
[----:B------:R-:W-:Y:S02]  /*1e50*/  USHF.R.S32.HI UR45, URZ, 0x5, UR4 ;  /* 0x00000005ff2d7899 */ /* 0x000fe40008011404 */
[----:B------:R-:W-:Y:S02]  /*1e60*/  ULOP3.LUT UR5, UR6, 0x20, URZ, 0xc0, !UPT ;  /* 0x0000002006057892 */ /* 0x000fe4000f8ec0ff */
[----:B------:R-:W-:Y:S02]  /*1e70*/  UISETP.LT.U32.AND UP0, UPT, UR45, 0x14, UPT ;  /* 0x000000142d00788c */ /* 0x000fe4000bf01070 */
[----:B------:R-:W-:Y:S02]  /*1e80*/  ULEA UR38, UR30, UR13, 0x1 ;  /* 0x0000000d1e267291 */ /* 0x000fe4000f8e08ff */
[----:B------:R-:W-:-:S02]  /*1e90*/  USEL UR44, UR45, 0x14, UP0 ;  /* 0x000000142d2c7887 */ /* 0x000fc40008000000 */
[----:B------:R-:W-:Y:S02]  /*1ea0*/  ULEA UR37, UR27, UR13, 0x1 ;  /* 0x0000000d1b257291 */ /* 0x000fe4000f8e08ff */
[----:B------:R-:W-:Y:S02]  /*1eb0*/  UIADD3 UR4, UPT, UPT, UR44, -0x1, URZ ;  /* 0xffffffff2c047890 */ /* 0x000fe4000fffe0ff */
[----:B------:R-:W-:Y:S01]  /*1ec0*/  @UP1 UIADD3 UR4, UPT, UPT, UR44, URZ, URZ ;  /* 0x000000ff2c041290 */ /* 0x000fe2000fffe0ff */
[----:B------:R-:W1:Y:S01]  /*1ed0*/  LDCU.64 UR28, c[0x0][0x348] ;  /* 0x00006900ff1c77ac */ /* 0x000e620008000a00 */
[----:B------:R-:W2:Y:S01]  /*1ee0*/  LDCU UR42, c[0x0][0x374] ;  /* 0x00006e80ff2a77ac */ /* 0x000ea20008000800 */
[----:B------:R-:W-:Y:S02]  /*1ef0*/  ULEA UR48, UR48, UR5, 0x4 ;  /* 0x0000000530307291 */ /* 0x000fe4000f8e20ff */
[----:B------:R-:W-:Y:S02]  /*1f00*/  ULEA UR47, UR33, UR47, 0x5 ;  /* 0x0000002f212f7291 */ /* 0x000fe4000f8e28ff */
[----:B------:R-:W-:-:S02]  /*1f10*/  UIADD3 UR38, UPT, UPT, UR38, 0x6600, URZ ;  /* 0x0000660026267890 */ /* 0x000fc4000fffe0ff */
[----:B------:R-:W-:Y:S02]  /*1f20*/  UIADD3 UR37, UPT, UPT, UR37, 0x2e600, URZ ;  /* 0x0002e60025257890 */ /* 0x000fe4000fffe0ff */
[----:B------:R-:W-:Y:S02]  /*1f30*/  UIADD3 UR49, UPT, UPT, UR45, -UR44, URZ ;  /* 0x8000002c2d317290 */ /* 0x000fe4000fffe0ff */
[----:B------:R-:W-:Y:S02]  /*1f40*/  UIADD3 UR31, UPT, UPT, UR4, 0x1, URZ ;  /* 0x00000001041f7890 */ /* 0x000fe4000fffe0ff */
[----:B------:R-:W-:Y:S01]  /*1f50*/  UIADD3 UR46, UPT, UPT, -UR4, URZ, URZ ;  /* 0x000000ff042e7290 */ /* 0x000fe2000fffe1ff */
[----:B---3--:R-:W-:-:S11]  /*1f60*/  UMOV UR6, URZ ;  /* 0x000000ff00067c82 */ /* 0x008fd60008000000 */
.L_x_43:
[----:B------:R-:W3:Y:S02]  /*1f70*/  S2UR UR4, SR_CgaCtaId ;  /* 0x00000000000479c3 */ /* 0x000ee40000008800 */
[----:B---3--:R-:W-:-:S09]  /*1f80*/  UISETP.NE.AND UP0, UPT, UR4, URZ, UPT ;  /* 0x000000ff0400728c */ /* 0x008fd2000bf05270 */
[----:B-1----:R-:W-:Y:S05]  /*1f90*/  BRA.U UP0, `(.L_x_24) ;  /* 0x0000000100287547 */ /* 0x002fea000b800000 */
[----:B------:R-:W-:Y:S02]  /*1fa0*/  LEA R0, R9, UR13, 0x3 ;  /* 0x0000000d09007c11 */ /* 0x000fe4000f8e18ff */
[----:B------:R-:W-:-:S04]  /*1fb0*/  SHF.L.U32 R3, R8, 0x1f, RZ ;  /* 0x0000001f08037819 */ /* 0x000fc800000006ff */
[----:B------:R-:W3:Y:S02]  /*1fc0*/  SYNCS.PHASECHK.TRANS64.TRYWAIT P0, [R0+URZ+0x1f0], R3 ;  /* 0x0001f003000075a7 */ /* 0x000ee400080011ff */
[----:B---3--:R-:W-:Y:S05]  /*1fd0*/  @!P0 BRA `(.L_x_25) ;  /* 0x0000007000108947 */ /* 0x008fea0003800000 */
.L_x_150:
[----:B------:R4:W-:Y:S01]  /*1fe0*/  SYNCS.ARRIVE.TRANS64.A1T0 RZ, [R0+URZ+0x1e0], RZ ;  /* 0x0001e0ff00ff79a7 */ /* 0x0009e200081000ff */
[----:B------:R-:W-:-:S05]  /*1ff0*/  VIADD R9, R9, 0x1 ;  /* 0x0000000109097836 */ /* 0x000fca0000000000 */
[----:B------:R-:W-:-:S04]  /*2000*/  ISETP.NE.AND P0, PT, R9, 0x2, PT ;  /* 0x000000020900780c */ /* 0x000fc80003f05270 */
[----:B---3--:R-:W-:Y:S02]  /*2010*/  SEL R3, RZ, 0x1, P0 ;  /* 0x00000001ff037807 */ /* 0x008fe40000000000 */
[----:B------:R-:W-:Y:S02]  /*2020*/  SEL R9, R9, RZ, P0 ;  /* 0x000000ff09097207 */ /* 0x000fe40000000000 */
[----:B------:R-:W-:-:S07]  /*2030*/  LOP3.LUT R8, R8, R3, RZ, 0x3c, !PT ;  /* 0x0000000308087212 */ /* 0x000fce00078e3cff */
.L_x_24:
[----:B------:R-:W-:Y:S01]  /*2040*/  ULEA UR4, UR6, UR13, 0x3 ;  /* 0x0000000d06047291 */ /* 0x000fe2000f8e18ff */
[----:B----4-:R-:W-:Y:S01]  /*2050*/  SHF.L.U32 R0, R12, 0x1f, RZ ;  /* 0x0000001f0c007819 */ /* 0x010fe200000006ff */
[----:B------:R-:W-:Y:S02]  /*2060*/  UISETP.GE.U32.AND UP0, UPT, UR50, 0x3f, UPT ;  /* 0x0000003f3200788c */ /* 0x000fe4000bf06070 */
[----:B------:R-:W-:Y:S01]  /*2070*/  ULEA UR11, UR32, UR48, 0x6 ;  /* 0x00000030200b7291 */ /* 0x000fe2000f8e30ff */
[----:B------:R-:W-:-:S04]  /*2080*/  UMOV UR7, URZ ;  /* 0x000000ff00077c82 */ /* 0x000fc80008000000 */
[----:B------:R3:W4:Y:S01]  /*2090*/  SYNCS.PHASECHK.TRANS64.TRYWAIT P0, [UR4+0xa0], R0 ;  /* 0x0000a000ff0075a7 */ /* 0x0007220008001104 */
[----:B------:R-:W-:-:S04]  /*20a0*/  ULEA.HI UR4, UR26, UR26, URZ, 0x1 ;  /* 0x0000001a1a047291 */ /* 0x000fc8000f8f08ff */
[----:B------:R-:W-:-:S04]  /*20b0*/  USHF.L.U32 UR4, UR4, 0x7, URZ ;  /* 0x0000000704047899 */ /* 0x000fc800080006ff */
[----:B------:R-:W-:-:S04]  /*20c0*/  ULOP3.LUT UR35, UR4, 0xffffff00, URZ, 0xc0, !UPT ;  /* 0xffffff0004237892 */ /* 0x000fc8000f8ec0ff */
[----:B------:R-:W-:Y:S01]  /*20d0*/  UIADD3 UR35, UPT, UPT, UR47, UR35, URZ ;  /* 0x000000232f237290 */ /* 0x000fe2000fffe0ff */
[----:B------:R-:W-:Y:S11]  /*20e0*/  BRA.U !UP0, `(.L_x_26) ;  /* 0x0000000108d07547 */ /* 0x000ff6000b800000 */
[----:B------:R-:W-:Y:S01]  /*20f0*/  UMOV UR17, UR46 ;  /* 0x0000002e00117c82 */ /* 0x000fe20008000000 */
[----:B------:R-:W-:Y:S01]  /*2100*/  UMOV UR4, UR6 ;  /* 0x0000000600047c82 */ /* 0x000fe20008000000 */
[----:B------:R-:W-:-:S05]  /*2110*/  UMOV UR34, URZ ;  /* 0x000000ff00227c82 */ /* 0x000fca0008000000 */
.L_x_32:
[----:B------:R-:W-:Y:S01]  /*2120*/  ULEA UR33, UR4, UR13, 0x3 ;  /* 0x0000000d04217291 */ /* 0x000fe2000f8e18ff */
[----:B------:R-:W-:Y:S01]  /*2130*/  @P3 MOV R2, 0x5000 ;  /* 0x0000500000023802 */ /* 0x000fe20000000f00 */
[----:B--2-4-:R-:W-:Y:S10]  /*2140*/  @P0 BRA `(.L_x_27) ;  /* 0x00000000000c0947 */ /* 0x014ff40003800000 */
[----:B------:R-:W-:-:S04]  /*2150*/  SHF.L.U32 R3, R12, 0x1f, RZ ;  /* 0x0000001f0c037819 */ /* 0x000fc800000006ff */
[----:B------:R-:W4:Y:S02]  /*2160*/  SYNCS.PHASECHK.TRANS64.TRYWAIT P0, [UR33+0xa0], R3 ;  /* 0x0000a003ff0075a7 */ /* 0x000f240008001121 */
[----:B----4-:R-:W-:Y:S05]  /*2170*/  @!P0 BRA `(.L_x_28) ;  /* 0x0000006c00bc8947 */ /* 0x010fea0003800000 */
.L_x_27:
[----:B------:R4:W-:Y:S01]  /*2180*/  @P3 SYNCS.ARRIVE.TRANS64 RZ, [UR33], R2 ;  /* 0x00000002ffff39a7 */ /* 0x0009e20008000021 */
[----:B------:R-:W-:Y:S02]  /*2190*/  ULOP3.LUT UR5, UR21, 0x2, URZ, 0xfc, !UPT ;  /* 0x0000000215057892 */ /* 0x000fe4000f8efcff */
[----:B------:R-:W-:Y:S02]  /*21a0*/  UIADD3 UR17, UPT, UPT, UR17, 0x1, URZ ;  /* 0x0000000111117890 */ /* 0x000fe4000fffe0ff */
[----:B------:R-:W-:Y:S02]  /*21b0*/  UISETP.NE.AND UP0, UPT, UR5, 0x2, UPT ;  /* 0x000000020500788c */ /* 0x000fe4000bf05270 */
[----:B------:R-:W-:-:S07]  /*21c0*/  UISETP.NE.AND UP2, UPT, UR17, 0x1, UPT ;  /* 0x000000011100788c */ /* 0x000fce000bf45270 */
[----:B------:R-:W-:Y:S05]  /*21d0*/  BRA.U UP0, `(.L_x_29) ;  /* 0x0000000100047547 */ /* 0x000fea000b800000 */
[----:B-12---:R-:W-:Y:S05]  /*21e0*/  BPT.TRAP 0x1 ;  /* 0x000000040000795c */ /* 0x006fea0000300000 */
.L_x_29:
[----:B------:R-:W-:Y:S04]  /*21f0*/  BSSY.RECONVERGENT B0, `(.L_x_30) ;  /* 0x0000003000007945 */ /* 0x000fe80003800200 */
[----:B------:R-:W-:Y:S05]  /*2200*/  @!P2 BRA `(.L_x_31) ;  /* 0x000000000004a947 */ /* 0x000fea0003800000 */
[----:B-12---:R-:W-:Y:S05]  /*2210*/  BPT.TRAP 0x1 ;  /* 0x000000040000795c */ /* 0x006fea0000300000 */
.L_x_31:
[----:B-12---:R-:W-:Y:S05]  /*2220*/  BSYNC.RECONVERGENT B0 ;  /* 0x0000000000007941 */ /* 0x006fea0003800200 */
.L_x_30:
[----:B------:R-:W-:Y:S02]  /*2230*/  UIADD3 UR5, UPT, UPT, UR4, 0x1, URZ ;  /* 0x0000000104057890 */ /* 0x000fe4000fffe0ff */
[----:B------:R-:W-:Y:S02]  /*2240*/  ULEA UR32, UR4, UR30, 0xc ;  /* 0x0000001e04207291 */ /* 0x000fe4000f8e60ff */
[----:B------:R-:W-:Y:S02]  /*2250*/  UISETP.NE.AND UP0, UPT, UR5, 0x14, UPT ;  /* 0x000000140500788c */ /* 0x000fe4000bf05270 */
[----:B------:R-:W-:Y:S02]  /*2260*/  UIADD3 UR14, UP1, UPT, UR28, 0x80, URZ ;  /* 0x000000801c0e7890 */ /* 0x000fe4000ff3e0ff */
[----:B------:R-:W-:Y:S02]  /*2270*/  USEL UR7, URZ, 0x1, UP0 ;  /* 0x00000001ff077887 */ /* 0x000fe40008000000 */
[----:B------:R-:W-:-:S02]  /*2280*/  USEL UR6, UR5, URZ, UP0 ;  /* 0x000000ff05067287 */ /* 0x000fc40008000000 */
[----:B------:R-:W-:Y:S02]  /*2290*/  ULEA UR32, UR32, UR13, 0x1 ;  /* 0x0000000d20207291 */ /* 0x000fe4000f8e08ff */
[----:B------:R-:W-:Y:S01]  /*22a0*/  ULEA UR5, UR6, UR13, 0x3 ;  /* 0x0000000d06057291 */ /* 0x000fe2000f8e18ff */
[----:B------:R-:W-:Y:S01]  /*22b0*/  LOP3.LUT R12, R12, UR7, RZ, 0x3c, !PT ;  /* 0x000000070c0c7c12 */ /* 0x000fe2000f8e3cff */
[----:B------:R-:W-:Y:S02]  /*22c0*/  ULOP3.LUT UR33, UR33, 0xfefffff8, URZ, 0xc0, !UPT ;  /* 0xfefffff821217892 */ /* 0x000fe4000f8ec0ff */
[----:B------:R-:W-:Y:S01]  /*22d0*/  UIADD3.X UR15, UPT, UPT, URZ, UR29, URZ, UP1, !UPT ;  /* 0x0000001dff0f7290 */ /* 0x000fe20008ffe4ff */
[----:B---3--:R-:W-:Y:S01]  /*22e0*/  SHF.L.U32 R0, R12, 0x1f, RZ ;  /* 0x0000001f0c007819 */ /* 0x008fe200000006ff */
[----:B------:R-:W-:Y:S02]  /*22f0*/  UIADD3 UR32, UPT, UPT, UR32, 0x6600, URZ ;  /* 0x0000660020207890 */ /* 0x000fe4000fffe0ff */
[----:B------:R-:W-:Y:S01]  /*2300*/  UPRMT UR16, URZ, 0x5410, UR25 ;  /* 0x00005410ff107896 */ /* 0x000fe20008000019 */
[----:B------:R1:W2:Y:S01]  /*2310*/  SYNCS.PHASECHK.TRANS64.TRYWAIT P0, [UR5+0xa0], R0 ;  /* 0x0000a000ff0075a7 */ /* 0x0002a20008001105 */
[----:B------:R-:W-:-:S02]  /*2320*/  ULEA UR5, UR4, UR27, 0xa ;  /* 0x0000001b04057291 */ /* 0x000fc4000f8e50ff */
[----:B------:R-:W-:Y:S02]  /*2330*/  UIADD3 UR4, UP0, UPT, UR28, 0x180, URZ ;  /* 0x000001801c047890 */ /* 0x000fe4000ff1e0ff */
[----:B------:R-:W-:Y:S02]  /*2340*/  ULEA UR5, UR5, UR13, 0x1 ;  /* 0x0000000d05057291 */ /* 0x000fe4000f8e08ff */
[----:B------:R-:W-:Y:S02]  /*2350*/  UPRMT UR7, URZ, 0x5410, UR24 ;  /* 0x00005410ff077896 */ /* 0x000fe40008000018 */
[----:B------:R-:W-:Y:S02]  /*2360*/  UIADD3 UR8, UPT, UPT, UR5, 0x2e600, URZ ;  /* 0x0002e60005087890 */ /* 0x000fe4000fffe0ff */
[----:B------:R-:W-:Y:S01]  /*2370*/  UIADD3.X UR5, UPT, UPT, URZ, UR29, URZ, UP0, !UPT ;  /* 0x0000001dff057290 */ /* 0x000fe200087fe4ff */
[----:B------:R-:W-:Y:S01]  /*2380*/  UMOV UR18, 0x0 ;  /* 0x0000000000127882 */ /* 0x000fe20000000000 */
[----:B------:R-:W-:Y:S01]  /*2390*/  UMOV UR19, 0x10000000 ;  /* 0x1000000000137882 */ /* 0x000fe20000000000 */
[----:B------:R-:W-:Y:S01]  /*23a0*/  UMOV UR10, UR34 ;  /* 0x00000022000a7c82 */ /* 0x000fe20008000000 */
[----:B------:R-:W-:Y:S01]  /*23b0*/  UMOV UR12, UR36 ;  /* 0x00000024000c7c82 */ /* 0x000fe20008000000 */
[----:B------:R-:W-:Y:S01]  /*23c0*/  UMOV UR9, UR33 ;  /* 0x0000002100097c82 */ /* 0x000fe20008000000 */
[----:B------:R3:W-:Y:S03]  /*23d0*/  UTMALDG.3D.MULTICAST.2CTA [UR32], [UR14], UR16, desc[UR18] ;  /* 0x000012200e0073b4 */ /* 0x0007e60008211810 */
[----:B------:R4:W-:Y:S01]  /*23e0*/  UTMALDG.3D.MULTICAST.2CTA [UR8], [UR4], UR7, desc[UR18] ;  /* 0x00001208040073b4 */ /* 0x0009e20008211807 */
[----:B---3--:R-:W-:Y:S01]  /*23f0*/  UIADD3 UR34, UPT, UPT, UR34, 0x20, URZ ;  /* 0x0000002022227890 */ /* 0x008fe2000fffe0ff */
[----:B----4-:R-:W-:Y:S01]  /*2400*/  UMOV UR7, UR31 ;  /* 0x0000001f00077c82 */ /* 0x010fe20008000000 */
[----:B------:R-:W-:Y:S01]  /*2410*/  UMOV UR4, UR6 ;  /* 0x0000000600047c82 */ /* 0x000fe20008000000 */
[----:B-1----:R-:W-:Y:S09]  /*2420*/  BRA.U UP2, `(.L_x_32) ;  /* 0xfffffffd023c7547 */ /* 0x002ff2000b83ffff */
.L_x_26:
[----:B------:R-:W-:Y:S01]  /*2430*/  ULEA UR4, UR6, UR13, 0x3 ;  /* 0x0000000d06047291 */ /* 0x000fe2000f8e18ff */
[----:B---3--:R-:W-:Y:S01]  /*2440*/  SHF.L.U32 R0, R12, 0x1f, RZ ;  /* 0x0000001f0c007819 */ /* 0x008fe200000006ff */
[----:B------:R-:W-:Y:S01]  /*2450*/  @!P1 SYNCS.ARRIVE.TRANS64.A1T0 RZ, [UR13+0x178], RZ ;  /* 0x000178ffffff99a7 */ /* 0x000fe2000810000d */
[----:B------:R-:W-:-:S06]  /*2460*/  UISETP.GT.AND UP0, UPT, UR45, UR44, UPT ;  /* 0x0000002c2d00728c */ /* 0x000fcc000bf04270 */
[----:B--2-4-:R2:W3:Y:S03]  /*2470*/  SYNCS.PHASECHK.TRANS64.TRYWAIT P0, [UR4+0xa0], R0 ;  /* 0x0000a000ff0075a7 */ /* 0x0144e60008001104 */
[----:B------:R-:W-:Y:S05]  /*2480*/  BRA.U !UP0, `(.L_x_33) ;  /* 0x0000000108c07547 */ /* 0x000fea000b800000 */
[----:B------:R-:W-:Y:S01]  /*2490*/  UIADD3 UR26, UPT, UPT, UR49, UR7, URZ ;  /* 0x00000007311a7290 */ /* 0x000fe2000fffe0ff */
[----:B------:R-:W-:-:S11]  /*24a0*/  UMOV UR4, UR6 ;  /* 0x0000000600047c82 */ /* 0x000fd60008000000 */
.L_x_39:
[----:B------:R-:W-:Y:S01]  /*24b0*/  ULEA UR17, UR4, UR13, 0x3 ;  /* 0x0000000d04117291 */ /* 0x000fe2000f8e18ff */
[----:B---3--:R-:W-:Y:S01]  /*24c0*/  @P3 MOV R2, 0x5000 ;  /* 0x0000500000023802 */ /* 0x008fe20000000f00 */
[----:B-1-3--:R-:W-:Y:S10]  /*24d0*/  @P0 BRA `(.L_x_34) ;  /* 0x00000000000c0947 */ /* 0x00aff40003800000 */
[----:B------:R-:W-:-:S04]  /*24e0*/  SHF.L.U32 R3, R12, 0x1f, RZ ;  /* 0x0000001f0c037819 */ /* 0x000fc800000006ff */
[----:B------:R-:W3:Y:S02]  /*24f0*/  SYNCS.PHASECHK.TRANS64.TRYWAIT P0, [UR17+0xa0], R3 ;  /* 0x0000a003ff0075a7 */ /* 0x000ee40008001111 */
[----:B---3--:R-:W-:Y:S05]  /*2500*/  @!P0 BRA `(.L_x_35) ;  /* 0x0000006800f08947 */ /* 0x008fea0003800000 */
.L_x_34:
[----:B------:R3:W-:Y:S01]  /*2510*/  @P3 SYNCS.ARRIVE.TRANS64 RZ, [UR17], R2 ;  /* 0x00000002ffff39a7 */ /* 0x0007e20008000011 */
[----:B------:R-:W-:-:S04]  /*2520*/  ULOP3.LUT UR5, UR21, 0x2, URZ, 0xfc, !UPT ;  /* 0x0000000215057892 */ /* 0x000fc8000f8efcff */
[----:B------:R-:W-:-:S09]  /*2530*/  UISETP.NE.AND UP0, UPT, UR5, 0x2, UPT ;  /* 0x000000020500788c */ /* 0x000fd2000bf05270 */
[----:B------:R-:W-:Y:S05]  /*2540*/  BRA.U UP0, `(.L_x_36) ;  /* 0x0000000100047547 */ /* 0x000fea000b800000 */
[----:B-1----:R-:W-:Y:S05]  /*2550*/  BPT.TRAP 0x1 ;  /* 0x000000040000795c */ /* 0x002fea0000300000 */
.L_x_36:
[----:B------:R-:W-:Y:S04]  /*2560*/  BSSY.RECONVERGENT B0, `(.L_x_37) ;  /* 0x0000003000007945 */ /* 0x000fe80003800200 */
[----:B------:R-:W-:Y:S05]  /*2570*/  @!P2 BRA `(.L_x_38) ;  /* 0x000000000004a947 */ /* 0x000fea0003800000 */
[----:B-1----:R-:W-:Y:S05]  /*2580*/  BPT.TRAP 0x1 ;  /* 0x000000040000795c */ /* 0x002fea0000300000 */
.L_x_38:
[----:B-1----:R-:W-:Y:S05]  /*2590*/  BSYNC.RECONVERGENT B0 ;  /* 0x0000000000007941 */ /* 0x002fea0003800200 */
.L_x_37:
[----:B------:R-:W-:Y:S02]  /*25a0*/  UIADD3 UR5, UPT, UPT, UR4, 0x1, URZ ;  /* 0x0000000104057890 */ /* 0x000fe4000fffe0ff */
[----:B------:R-:W-:Y:S02]  /*25b0*/  UIADD3 UR14, UP1, UPT, UR28, 0x80, URZ ;  /* 0x000000801c0e7890 */ /* 0x000fe4000ff3e0ff */
[----:B------:R-:W-:Y:S02]  /*25c0*/  UISETP.NE.AND UP0, UPT, UR5, 0x14, UPT ;  /* 0x000000140500788c */ /* 0x000fe4000bf05270 */
[----:B------:R-:W-:Y:S02]  /*25d0*/  ULEA UR16, UR4, UR38, 0xd ;  /* 0x0000002604107291 */ /* 0x000fe4000f8e68ff */
[----:B------:R-:W-:Y:S02]  /*25e0*/  USEL UR8, URZ, 0x1, UP0 ;  /* 0x00000001ff087887 */ /* 0x000fe40008000000 */
[----:B------:R-:W-:-:S02]  /*25f0*/  USEL UR6, UR5, URZ, UP0 ;  /* 0x000000ff05067287 */ /* 0x000fc40008000000 */
[----:B------:R-:W-:Y:S02]  /*2600*/  UIADD3 UR22, UP0, UPT, UR28, 0x180, URZ ;  /* 0x000001801c167890 */ /* 0x000fe4000ff1e0ff */
[----:B------:R-:W-:Y:S01]  /*2610*/  ULEA UR5, UR6, UR13, 0x3 ;  /* 0x0000000d06057291 */ /* 0x000fe2000f8e18ff */
[----:B------:R-:W-:Y:S01]  /*2620*/  LOP3.LUT R12, R12, UR8, RZ, 0x3c, !PT ;  /* 0x000000080c0c7c12 */ /* 0x000fe2000f8e3cff */
[----:B------:R-:W-:Y:S02]  /*2630*/  ULEA UR8, UR4, UR37, 0xb ;  /* 0x0000002504087291 */ /* 0x000fe4000f8e58ff */
[----:B------:R-:W-:Y:S01]  /*2640*/  USHF.L.U32 UR18, UR7, 0x5, URZ ;  /* 0x0000000507127899 */ /* 0x000fe200080006ff */
[----:B--2---:R-:W-:Y:S01]  /*2650*/  SHF.L.U32 R0, R12, 0x1f, RZ ;  /* 0x0000001f0c007819 */ /* 0x004fe200000006ff */
[----:B------:R-:W-:Y:S02]  /*2660*/  ULOP3.LUT UR17, UR17, 0xfefffff8, URZ, 0xc0, !UPT ;  /* 0xfefffff811117892 */ /* 0x000fe4000f8ec0ff */
[----:B------:R-:W-:Y:S01]  /*2670*/  UPRMT UR4, URZ, 0x5410, UR25 ;  /* 0x00005410ff047896 */ /* 0x000fe20008000019 */
[----:B------:R4:W1:Y:S01]  /*2680*/  SYNCS.PHASECHK.TRANS64.TRYWAIT P0, [UR5+0xa0], R0 ;  /* 0x0000a000ff0075a7 */ /* 0x0008620008001105 */
[----:B------:R-:W-:-:S02]  /*2690*/  UIADD3.X UR15, UPT, UPT, URZ, UR29, URZ, UP1, !UPT ;  /* 0x0000001dff0f7290 */ /* 0x000fc40008ffe4ff */
[----:B------:R-:W-:Y:S02]  /*26a0*/  UPRMT UR5, URZ, 0x5410, UR24 ;  /* 0x00005410ff057896 */ /* 0x000fe40008000018 */
[----:B------:R-:W-:Y:S01]  /*26b0*/  UIADD3.X UR23, UPT, UPT, URZ, UR29, URZ, UP0, !UPT ;  /* 0x0000001dff177290 */ /* 0x000fe200087fe4ff */
[----:B------:R-:W-:Y:S01]  /*26c0*/  UMOV UR32, 0x0 ;  /* 0x0000000000207882 */ /* 0x000fe20000000000 */
[----:B------:R-:W-:Y:S01]  /*26d0*/  UMOV UR33, 0x10000000 ;  /* 0x1000000000217882 */ /* 0x000fe20000000000 */
[----:B------:R-:W-:Y:S01]  /*26e0*/  UMOV UR19, UR35 ;  /* 0x0000002300137c82 */ /* 0x000fe20008000000 */
[----:B------:R-:W-:Y:S01]  /*26f0*/  UMOV UR20, UR36 ;  /* 0x0000002400147c82 */ /* 0x000fe20008000000 */
[----:B------:R-:W-:Y:S01]  /*2700*/  UMOV UR12, UR36 ;  /* 0x00000024000c7c82 */ /* 0x000fe20008000000 */
[----:B------:R-:W-:Y:S01]  /*2710*/  UMOV UR9, UR17 ;  /* 0x0000001100097c82 */ /* 0x000fe20008000000 */
[----:B------:R-:W-:Y:S01]  /*2720*/  UMOV UR10, UR18 ;  /* 0x00000012000a7c82 */ /* 0x000fe20008000000 */
[----:B------:R2:W-:Y:S01]  /*2730*/  UTMALDG.3D.MULTICAST.2CTA [UR16], [UR14], UR4, desc[UR32] ;  /* 0x000020100e0073b4 */ /* 0x0005e20008211804 */
[----:B------:R-:W-:-:S04]  /*2740*/  UIADD3 UR7, UPT, UPT, UR7, 0x1, URZ ;  /* 0x0000000107077890 */ /* 0x000fc8000fffe0ff */
[----:B------:R-:W-:Y:S01]  /*2750*/  UISETP.NE.AND UP0, UPT, UR7, UR26, UPT ;  /* 0x0000001a0700728c */ /* 0x000fe2000bf05270 */
[----:B------:R4:W-:Y:S01]  /*2760*/  UTMALDG.3D.MULTICAST.2CTA [UR8], [UR22], UR5, desc[UR32] ;  /* 0x00002008160073b4 */ /* 0x0009e20008211805 */
[----:B--2---:R-:W-:-:S07]  /*2770*/  UMOV UR4, UR6 ;  /* 0x0000000600047c82 */ /* 0x004fce0008000000 */
[----:B----4-:R-:W-:Y:S05]  /*2780*/  BRA.U UP0, `(.L_x_39) ;  /* 0xfffffffd00487547 */ /* 0x010fea000b83ffff */
.L_x_33:
[C---:B------:R-:W-:Y:S01]  /*2790*/  LEA R3, R11.reuse, UR13, 0x3 ;  /* 0x0000000d0b037c11 */ /* 0x040fe2000f8e18ff */
[----:B------:R-:W-:Y:S01]  /*27a0*/  NOP ;  /* 0x0000000000007918 */ /* 0x000fe20000000000 */
[----:B--2---:R-:W-:Y:S02]  /*27b0*/  SHF.L.U32 R0, R10, 0x1f, RZ ;  /* 0x0000001f0a007819 */ /* 0x004fe400000006ff */
[----:B------:R-:W-:Y:S02]  /*27c0*/  LEA R5, R11, UR13, 0x4 ;  /* 0x0000000d0b057c11 */ /* 0x000fe4000f8e20ff */
[----:B-1-3--:R-:W1:Y:S02]  /*27d0*/  SYNCS.PHASECHK.TRANS64.TRYWAIT P0, [R3+URZ+0x180], R0 ;  /* 0x00018000030075a7 */ /* 0x00ae6400080011ff */
[----:B-1----:R-:W-:Y:S05]  /*27e0*/  @!P0 BRA `(.L_x_40) ;  /* 0x0000006800508947 */ /* 0x002fea0003800000 */
.L_x_153:
[----:B------:R-:W2:Y:S01]  /*27f0*/  LDS.128 R4, [R5+0x210] ;  /* 0x0002100005047984 */ /* 0x000ea20000000c00 */
[----:B------:R-:W-:Y:S01]  /*2800*/  UISETP.GE.AND UP0, UPT, UR40, 0x1, UPT ;  /* 0x000000012800788c */ /* 0x000fe2000bf06270 */
[----:B------:R-:W-:Y:S01]  /*2810*/  @!PT LDS RZ, [RZ] ;  /* 0x00000000fffff984 */ /* 0x000fe20000000800 */
[----:B------:R-:W-:Y:S01]  /*2820*/  @!PT LDS RZ, [RZ] ;  /* 0x00000000fffff984 */ /* 0x000fe20000000800 */
[----:B------:R-:W-:Y:S01]  /*2830*/  @!PT LDS RZ, [RZ] ;  /* 0x00000000fffff984 */ /* 0x000fe20000000800 */
[----:B------:R-:W-:Y:S01]  /*2840*/  @!PT LDS RZ, [RZ] ;  /* 0x00000000fffff984 */ /* 0x000fe20000000800 */
[----:B------:R3:W-:Y:S06]  /*2850*/  MEMBAR.ALL.CTA ;  /* 0x0000000000007992 */ /* 0x0007ec0000008000 */
[----:B---3--:R-:W3:Y:S01]  /*2860*/  FENCE.VIEW.ASYNC.S ;  /* 0x00000000000073c6 */ /* 0x008ee20000000000 */
[----:B--2---:R-:W-:-:S13]  /*2870*/  LOP3.LUT P0, RZ, R6, 0x1, RZ, 0xc0, !PT ;  /* 0x0000000106ff7812 */ /* 0x004fda000780c0ff */
[----:B---3--:R-:W-:Y:S01]  /*2880*/  VOTEU.ANY UP1, P0 ;  /* 0x0000000000ff7886 */ /* 0x008fe20000020100 */
[----:B------:R-:W-:-:S13]  /*2890*/  PLOP3.LUT P0, PT, PT, PT, UP1, 0x80, 0x8 ;  /* 0x000000000008781c */ /* 0x000fda0003f0f018 */
[----:B-1----:R-:W-:Y:S02]  /*28a0*/  @P0 LOP3.LUT R0, R5, 0xffff, RZ, 0xc0, !PT ;  /* 0x0000ffff05000812 */ /* 0x002fe400078ec0ff */
[----:B------:R-:W-:Y:S02]  /*28b0*/  @P0 MOV R2, R4 ;  /* 0x0000000400020202 */ /* 0x000fe40000000f00 */
[----:B------:R-:W-:Y:S01]  /*28c0*/  @P0 R2UR UR5, R0 ;  /* 0x00000000000502ca */ /* 0x000fe200000e0000 */
[----:B------:R-:W-:Y:S01]  /*28d0*/  VIADD R0, R3, 0x190 ;  /* 0x0000019003007836 */ /* 0x000fe20000000000 */
[----:B------:R-:W-:Y:S02]  /*28e0*/  @P0 SHF.R.U32.HI R4, RZ, 0x10, R5 ;  /* 0x00000010ff040819 */ /* 0x000fe40000011605 */
[----:B------:R-:W-:Y:S02]  /*28f0*/  @P0 R2UR UR7, R2 ;  /* 0x00000000020702ca */ /* 0x000fe400000e0000 */
[----:B------:R-:W-:-:S02]  /*2900*/  PRMT R0, RZ, 0x654, R0 ;  /* 0x00000654ff007816 */ /* 0x000fc40000000000 */
[----:B------:R-:W-:Y:S02]  /*2910*/  @P0 R2UR UR4, R4 ;  /* 0x00000000040402ca */ /* 0x000fe400000e0000 */
[----:B------:R1:W-:Y:S03]  /*2920*/  SYNCS.ARRIVE.TRANS64.RED.A1T0 RZ, [R0+URZ], RZ ;  /* 0x000000ff00ff79a7 */ /* 0x0003e600081004ff */
[----:B------:R-:W-:-:S04]  /*2930*/  @UP1 UMOV UR39, UR5 ;  /* 0x0000000500271c82 */ /* 0x000fc80008000000 */
[----:B------:R-:W-:-:S04]  /*2940*/  @UP1 UMOV UR41, UR7 ;  /* 0x0000000700291c82 */ /* 0x000fc80008000000 */
[----:B------:R-:W-:Y:S01]  /*2950*/  @UP1 UMOV UR36, UR4 ;  /* 0x0000000400241c82 */ /* 0x000fe20008000000 */
[----:B------:R-:W-:Y:S05]  /*2960*/  BRA.U !UP0, `(.L_x_41) ;  /* 0x0000000108d47547 */ /* 0x000fea000b800000 */
[----:B------:R-:W2:Y:S01]  /*2970*/  LDCU.128 UR16, c[0x0][0xb10] ;  /* 0x00016200ff1077ac */ /* 0x000ea20008000c00 */
[----:B------:R-:W3:Y:S01]  /*2980*/  LDCU UR12, c[0x0][0xb20] ;  /* 0x00016400ff0c77ac */ /* 0x000ee20008000800 */
[----:B------:R-:W4:Y:S01]  /*2990*/  LDCU UR20, c[0x0][0xb0c] ;  /* 0x00016180ff1477ac */ /* 0x000f220008000800 */
[----:B------:R-:W1:Y:S01]  /*29a0*/  LDCU.64 UR8, c[0x0][0xb28] ;  /* 0x00016500ff0877ac */ /* 0x000e620008000a00 */
[----:B------:R-:W-:Y:S02]  /*29b0*/  UISETP.NE.AND UP3, UPT, UR40, 0x1, UPT ;  /* 0x000000012800788c */ /* 0x000fe4000bf65270 */
[----:B--2---:R-:W-:Y:S02]  /*29c0*/  UIMAD.WIDE.U32 UR10, UR42, UR19, URZ ;  /* 0x000000132a0a72a5 */ /* 0x004fe4000f8e00ff */
[----:B------:R-:W-:Y:S02]  /*29d0*/  UIMAD.WIDE.U32 UR4, UR43, UR16, URZ ;  /* 0x000000102b0472a5 */ /* 0x000fe4000f8e00ff */
[----:B------:R-:W-:-:S02]  /*29e0*/  UISETP.NE.AND UP0, UPT, UR18, 0x1, UPT ;  /* 0x000000011200788c */ /* 0x000fc4000bf05270 */
[----:B------:R-:W-:Y:S01]  /*29f0*/  UIMAD.WIDE.U32 UR22, UR39, UR19, URZ ;  /* 0x00000013271672a5 */ /* 0x000fe2000f8e00ff */
[----:B------:R-:W-:Y:S02]  /*2a00*/  UMOV UR10, UR11 ;  /* 0x0000000b000a7c82 */ /* 0x000fe40008000000 */
[----:B------:R-:W-:Y:S01]  /*2a10*/  UMOV UR4, UR5 ;  /* 0x0000000500047c82 */ /* 0x000fe20008000000 */
[----:B---3--:R-:W-:Y:S02]  /*2a20*/  USHF.R.U32.HI UR10, URZ, UR12, UR10 ;  /* 0x0000000cff0a7299 */ /* 0x008fe4000801160a */
[----:B----4-:R-:W-:Y:S02]  /*2a30*/  UISETP.NE.AND UP2, UPT, UR20, 0x1, UPT ;  /* 0x000000011400788c */ /* 0x010fe4000bf45270 */
[----:B------:R-:W-:Y:S02]  /*2a40*/  USHF.R.U32.HI UR4, URZ, UR17, UR4 ;  /* 0x00000011ff047299 */ /* 0x000fe40008011604 */
[----:B------:R-:W-:-:S02]  /*2a50*/  USEL UR5, UR42, UR10, !UP0 ;  /* 0x0000000a2a057287 */ /* 0x000fc4000c000000 */
[----:B------:R-:W-:Y:S02]  /*2a60*/  USEL UR7, UR43, UR4, !UP2 ;  /* 0x000000042b077287 */ /* 0x000fe4000d000000 */
[----:B-1----:R-:W-:Y:S01]  /*2a70*/  UIMAD.WIDE.U32 UR10, UR5, UR8, URZ ;  /* 0x00000008050a72a5 */ /* 0x002fe2000f8e00ff */
[----:B------:R-:W-:Y:S01]  /*2a80*/  UMOV UR4, UR23 ;  /* 0x0000001700047c82 */ /* 0x000fe20008000000 */
[----:B------:R-:W-:Y:S02]  /*2a90*/  UIMAD.WIDE.U32 UR14, UR41, UR16, URZ ;  /* 0x00000010290e72a5 */ /* 0x000fe4000f8e00ff */
[----:B------:R-:W-:-:S03]  /*2aa0*/  UIMAD.WIDE.U32 UR22, UR7, UR8, URZ ;  /* 0x00000008071672a5 */ /* 0x000fc6000f8e00ff */
[----:B------:R-:W-:Y:S01]  /*2ab0*/  UMOV UR10, UR11 ;  /* 0x0000000b000a7c82 */ /* 0x000fe20008000000 */
[----:B------:R-:W-:Y:S02]  /*2ac0*/  USHF.R.U32.HI UR4, URZ, UR12, UR4 ;  /* 0x0000000cff047299 */ /* 0x000fe40008011604 */
[----:B------:R-:W-:Y:S01]  /*2ad0*/  @UP3 USHF.R.U32.HI UR5, URZ, UR9, UR10 ;  /* 0x00000009ff053299 */ /* 0x000fe2000801160a */
[----:B------:R-:W-:Y:S01]  /*2ae0*/  UMOV UR14, UR15 ;  /* 0x0000000f000e7c82 */ /* 0x000fe20008000000 */
[----:B------:R-:W-:Y:S01]  /*2af0*/  UMOV UR22, UR23 ;  /* 0x0000001700167c82 */ /* 0x000fe20008000000 */
[----:B------:R-:W-:Y:S02]  /*2b00*/  USHF.R.U32.HI UR17, URZ, UR17, UR14 ;  /* 0x00000011ff117299 */ /* 0x000fe4000801160e */
[----:B------:R-:W-:Y:S02]  /*2b10*/  USEL UR4, UR39, UR4, !UP0 ;  /* 0x0000000427047287 */ /* 0x000fe4000c000000 */
[----:B------:R-:W-:-:S02]  /*2b20*/  @UP3 USHF.R.U32.HI UR7, URZ, UR9, UR22 ;  /* 0x00000009ff073299 */ /* 0x000fc40008011616 */
[----:B------:R-:W-:Y:S02]  /*2b30*/  UIMAD UR10, UR40, UR5, URZ ;  /* 0x00000005280a72a4 */ /* 0x000fe4000f8e02ff */
[----:B------:R-:W-:Y:S02]  /*2b40*/  USEL UR5, UR41, UR17, !UP2 ;  /* 0x0000001129057287 */ /* 0x000fe4000d000000 */
[----:B------:R-:W-:Y:S02]  /*2b50*/  UIMAD UR12, UR40, UR7, URZ ;  /* 0x00000007280c72a4 */ /* 0x000fe4000f8e02ff */
[----:B------:R-:W-:Y:S02]  /*2b60*/  UISETP.GE.AND UP0, UPT, UR4, UR10, UPT ;  /* 0x0000000a0400728c */ /* 0x000fe4000bf06270 */
[----:B------:R-:W-:Y:S02]  /*2b70*/  UIMAD.WIDE.U32 UR10, UR4, UR8, URZ ;  /* 0x00000008040a72a5 */ /* 0x000fe4000f8e00ff */
[----:B------:R-:W-:-:S02]  /*2b80*/  UISETP.GE.OR UP0, UPT, UR5, UR12, UP0 ;  /* 0x0000000c0500728c */ /* 0x000fc40008706670 */
        /* <DEDUP_REMOVED lines=19> */
.L_x_41:
[----:B------:R-:W2:Y:S02]  /*2cc0*/  LDCU UR4, c[0x0][0xb30] ;  /* 0x00016600ff0477ac */ /* 0x000ea40008000800 */
[----:B--2---:R-:W-:-:S09]  /*2cd0*/  UISETP.NE.AND UP0, UPT, UR4, 0x1, UPT ;  /* 0x000000010400788c */ /* 0x004fd2000bf05270 */
[----:B------:R-:W-:Y:S05]  /*2ce0*/  BRA.U UP0, `(.L_x_42) ;  /* 0x0000000100447547 */ /* 0x000fea000b800000 */
[----:B------:R-:W2:Y:S01]  /*2cf0*/  LDCU.128 UR16, c[0x0][0xb10] ;  /* 0x00016200ff1077ac */ /* 0x000ea20008000c00 */
[----:B------:R-:W3:Y:S01]  /*2d00*/  LDCU UR10, c[0x0][0xb0c] ;  /* 0x00016180ff0a77ac */ /* 0x000ee20008000800 */
[----:B------:R-:W4:Y:S01]  /*2d10*/  LDCU UR7, c[0x0][0xb20] ;  /* 0x00016400ff0777ac */ /* 0x000f220008000800 */
[----:B--2---:R-:W-:Y:S02]  /*2d20*/  UIMAD.WIDE.U32 UR8, UR41, UR16, URZ ;  /* 0x00000010290872a5 */ /* 0x004fe4000f8e00ff */
[----:B------:R-:W-:Y:S02]  /*2d30*/  UIMAD.WIDE.U32 UR4, UR39, UR19, URZ ;  /* 0x00000013270472a5 */ /* 0x000fe4000f8e00ff */
[----:B---3--:R-:W-:Y:S02]  /*2d40*/  UISETP.NE.AND UP2, UPT, UR10, 0x1, UPT ;  /* 0x000000010a00788c */ /* 0x008fe4000bf45270 */
[----:B------:R-:W-:Y:S01]  /*2d50*/  UISETP.NE.AND UP0, UPT, UR18, 0x1, UPT ;  /* 0x000000011200788c */ /* 0x000fe2000bf05270 */
[----:B------:R-:W-:-:S02]  /*2d60*/  UMOV UR8, UR9 ;  /* 0x0000000900087c82 */ /* 0x000fc40008000000 */
[----:B------:R-:W-:Y:S01]  /*2d70*/  UMOV UR4, UR5 ;  /* 0x0000000500047c82 */ /* 0x000fe20008000000 */
[----:B------:R-:W-:Y:S02]  /*2d80*/  USHF.R.U32.HI UR17, URZ, UR17, UR8 ;  /* 0x00000011ff117299 */ /* 0x000fe40008011608 */
[----:B----4-:R-:W-:Y:S02]  /*2d90*/  USHF.R.U32.HI UR4, URZ, UR7, UR4 ;  /* 0x00000007ff047299 */ /* 0x010fe40008011604 */
[----:B------:R-:W-:Y:S02]  /*2da0*/  USEL UR5, UR41, UR17, !UP2 ;  /* 0x0000001129057287 */ /* 0x000fe4000d000000 */
[----:B------:R-:W-:-:S04]  /*2db0*/  USEL UR4, UR39, UR4, !UP0 ;  /* 0x0000000427047287 */ /* 0x000fc8000c000000 */
[----:B------:R-:W-:Y:S02]  /*2dc0*/  UIADD3 UR7, UPT, UPT, UR5, -UR4, URZ ;  /* 0x8000000405077290 */ /* 0x000fe4000fffe0ff */
[----:B------:R-:W-:Y:S02]  /*2dd0*/  UIADD3 UR4, UPT, UPT, -UR5, UR4, URZ ;  /* 0x0000000405047290 */ /* 0x000fe4000fffe1ff */
[----:B------:R-:W-:Y:S02]  /*2de0*/  UIMAD UR39, UR7, UR18, UR39 ;  /* 0x00000012072772a4 */ /* 0x000fe4000f8e0227 */
[----:B------:R-:W-:-:S12]  /*2df0*/  UIMAD UR41, UR4, UR10, UR41 ;  /* 0x0000000a042972a4 */ /* 0x000fd8000f8e0229 */
.L_x_42:
[----:B------:R-:W-:Y:S01]  /*2e00*/  VIADD R11, R11, 0x1 ;  /* 0x000000010b0b7836 */ /* 0x000fe20000000000 */
[----:B------:R-:W-:Y:S02]  /*2e10*/  R2UR UR5, R91 ;  /* 0x000000005b0572ca */ /* 0x000fe400000e0000 */
[----:B------:R-:W-:Y:S02]  /*2e20*/  R2UR UR4, R90 ;  /* 0x000000005a0472ca */ /* 0x000fe400000e0000 */
[C---:B------:R-:W-:Y:S02]  /*2e30*/  ISETP.NE.AND P0, PT, R11.reuse, 0x2, PT ;  /* 0x000000020b00780c */ /* 0x040fe40003f05270 */
[----:B------:R-:W-:Y:S02]  /*2e40*/  PLOP3.LUT P1, PT, PT, PT, PT, 0x80, 0x8 ;  /* 0x000000000008781c */ /* 0x000fe40003f2f070 */
[----:B------:R-:W-:Y:S02]  /*2e50*/  SEL R3, RZ, 0x1, P0 ;  /* 0x00000001ff037807 */ /* 0x000fe40000000000 */
[----:B------:R-:W-:-:S02]  /*2e60*/  SEL R11, R11, RZ, P0 ;  /* 0x000000ff0b0b7207 */ /* 0x000fc40000000000 */
[----:B------:R-:W-:Y:S01]  /*2e70*/  LOP3.LUT R10, R10, R3, RZ, 0x3c, !PT ;  /* 0x000000030a0a7212 */ /* 0x000fe200078e3cff */
[----:B------:R-:W-:Y:S02]  /*2e80*/  UIADD3 UR26, UPT, UPT, UR41, UR5, URZ ;  /* 0x00000005291a7290 */ /* 0x000fe4000fffe0ff */
[----:B------:R-:W-:Y:S01]  /*2e90*/  UIADD3 UR32, UPT, UPT, UR39, UR4, URZ ;  /* 0x0000000427207290 */ /* 0x000fe2000fffe0ff */
[----:B------:R-:W-:Y:S11]  /*2ea0*/  BRA.U UP1, `(.L_x_43) ;  /* 0xfffffff101307547 */ /* 0x000ff6000b83ffff */
[----:B------:R-:W-:Y:S01]  /*2eb0*/  UIADD3 UR13, UPT, UPT, UR13, 0xa0, URZ ;  /* 0x000000a00d0d7890 */ /* 0x000fe2000fffe0ff */
[----:B------:R-:W-:-:S03]  /*2ec0*/  SHF.L.U32 R3, R12, 0x1f, RZ ;  /* 0x0000001f0c037819 */ /* 0x000fc600000006ff */
[----:B------:R-:W-:-:S09]  /*2ed0*/  ULEA UR4, UR6, UR13, 0x3 ;  /* 0x0000000d06047291 */ /* 0x000fd2000f8e18ff */
[----:B------:R-:W2:Y:S02]  /*2ee0*/  SYNCS.PHASECHK.TRANS64.TRYWAIT P0, [UR4], R3 ;  /* 0x00000003ff0075a7 */ /* 0x000ea40008001104 */
[----:B--2---:R-:W-:Y:S05]  /*2ef0*/  @!P0 BRA `(.L_x_44) ;  /* 0x0000006000a08947 */ /* 0x004fea0003800000 */
.L_x_155:
[----:B------:R-:W-:-:S04]  /*2f00*/  UIADD3 UR4, UPT, UPT, UR6, 0x1, URZ ;  /* 0x0000000106047890 */ /* 0x000fc8000fffe0ff */
[----:B------:R-:W-:-:S04]  /*2f10*/  UISETP.NE.AND UP0, UPT, UR4, 0x14, UPT ;  /* 0x000000140400788c */ /* 0x000fc8000bf05270 */
[----:B------:R-:W-:Y:S02]  /*2f20*/  USEL UR6, URZ, 0x1, UP0 ;  /* 0x00000001ff067887 */ /* 0x000fe40008000000 */
[----:B------:R-:W-:-:S04]  /*2f30*/  USEL UR4, UR4, URZ, UP0 ;  /* 0x000000ff04047287 */ /* 0x000fc80008000000 */
[----:B------:R-:W-:Y:S01]  /*2f40*/  ULEA UR5, UR4, UR13, 0x3 ;  /* 0x0000000d04057291 */ /* 0x000fe2000f8e18ff */
[----:B------:R-:W-:-:S04]  /*2f50*/  LOP3.LUT R2, R12, UR6, RZ, 0x3c, !PT ;  /* 0x000000060c027c12 */ /* 0x000fc8000f8e3cff */
[----:B-1----:R-:W-:-:S04]  /*2f60*/  SHF.L.U32 R3, R2, 0x1f, RZ ;  /* 0x0000001f02037819 */ /* 0x002fc800000006ff */
[----:B------:R-:W1:Y:S02]  /*2f70*/  SYNCS.PHASECHK.TRANS64.TRYWAIT P0, [UR5], R3 ;  /* 0x00000003ff0075a7 */ /* 0x000e640008001105 */
[----:B-1----:R-:W-:Y:S05]  /*2f80*/  @!P0 BRA `(.L_x_45) ;  /* 0x0000006000948947 */ /* 0x002fea0003800000 */
.L_x_157:
        /* <DEDUP_REMOVED lines=9> */
.L_x_159:
        /* <DEDUP_REMOVED lines=9> */
.L_x_161:
        /* <DEDUP_REMOVED lines=9> */
.L_x_163:
        /* <DEDUP_REMOVED lines=9> */
.L_x_165:
        /* <DEDUP_REMOVED lines=9> */
.L_x_167:
        /* <DEDUP_REMOVED lines=9> */
.L_x_169:
        /* <DEDUP_REMOVED lines=9> */
.L_x_171:
        /* <DEDUP_REMOVED lines=9> */
.L_x_173:
        /* <DEDUP_REMOVED lines=9> */
.L_x_175:
        /* <DEDUP_REMOVED lines=9> */
.L_x_177:
        /* <DEDUP_REMOVED lines=9> */
.L_x_179:
        /* <DEDUP_REMOVED lines=9> */
.L_x_181:
        /* <DEDUP_REMOVED lines=9> */
.L_x_183:
        /* <DEDUP_REMOVED lines=9> */
.L_x_185:
        /* <DEDUP_REMOVED lines=9> */
.L_x_187:
        /* <DEDUP_REMOVED lines=9> */
.L_x_189:
        /* <DEDUP_REMOVED lines=9> */
.L_x_191:
[----:B------:R-:W-:-:S04]  /*3920*/  UIADD3 UR4, UPT, UPT, UR4, 0x1, URZ ;  /* 0x0000000104047890 */ /* 0x000fc8000fffe0ff */
[----:B------:R-:W-:-:S04]  /*3930*/  UISETP.NE.AND UP0, UPT, UR4, 0x14, UPT ;  /* 0x000000140400788c */ /* 0x000fc8000bf05270 */
[----:B------:R-:W-:Y:S02]  /*3940*/  USEL UR5, URZ, 0x1, UP0 ;  /* 0x00000001ff057887 */ /* 0x000fe40008000000 */
[----:B------:R-:W-:-:S04]  /*3950*/  USEL UR4, UR4, URZ, UP0 ;  /* 0x000000ff04047287 */ /* 0x000fc80008000000 */
[----:B------:R-:W-:Y:S01]  /*3960*/  ULEA UR4, UR4, UR13, 0x3 ;  /* 0x0000000d04047291 */ /* 0x000fe2000f8e18ff */
[----:B-1----:R-:W-:-:S04]  /*3970*/  LOP3.LUT R3, R2, UR5, RZ, 0x3c, !PT ;  /* 0x0000000502037c12 */ /* 0x002fc8000f8e3cff */
[----:B------:R-:W-:Y:S01]  /*3980*/  SHF.L.U32 R3, R3, 0x1f, RZ ;  /* 0x0000001f03037819 */ /* 0x000fe200000006ff */
[----:B------:R-:W-:-:S07]  /*3990*/  IMAD.U32 R0, RZ, RZ, UR4 ;  /* 0x00000004ff007e24 */ /* 0x000fce000f8e00ff */
.L_x_63:
[----:B-1----:R1:W2:Y:S02]  /*39a0*/  SYNCS.PHASECHK.TRANS64.TRYWAIT P0, [R0+URZ], R3 ;  /* 0x00000003000075a7 */ /* 0x0022a400080011ff */
[----:B--2---:R-:W-:Y:S05]  /*39b0*/  @!P0 NANOSLEEP.SYNCS 0x989680 ;  /* 0x009896800000895d */ /* 0x004fea0003900000 */
[----:B------:R-:W2:Y:S02]  /*39c0*/  @!P0 SYNCS.PHASECHK.TRANS64 P0, [R0+URZ], R3 ;  /* 0x00000003000085a7 */ /* 0x000ea400080010ff */
[----:B--2---:R-:W-:Y:S05]  /*39d0*/  @P0 EXIT ;  /* 0x000000000000094d */ /* 0x004fea0003800000 */
[----:B------:R-:W-:Y:S05]  /*39e0*/  BRA `(.L_x_63) ;  /* 0xfffffffc00ec7947 */ /* 0x000fea000383ffff */
.L_x_23:
[----:B------:R-:W1:Y:S02]  /*39f0*/  S2UR UR4, SR_CgaCtaId ;  /* 0x00000000000479c3 */ /* 0x000e640000008800 */
[----:B-1----:R-:W-:-:S04]  /*3a00*/  UISETP.NE.AND UP0, UPT, UR4, URZ, UPT ;  /* 0x000000ff0400728c */ /* 0x002fc8000bf05270 */
[----:B------:R-:W-:-:S09]  /*3a10*/  UISETP.NE.OR UP0, UPT, UR22, 0x1, UP0 ;  /* 0x000000011600788c */ /* 0x000fd20008705670 */
[----:B------:R-:W-:Y:S05]  /*3a20*/  BRA.U UP0, `(.L_x_64) ;  /* 0x00000005004c7547 */ /* 0x000fea000b800000 */
[----:B------:R-:W1:Y:S01]  /*3a30*/  S2UR UR5, SR_CgaCtaId ;  /* 0x00000000000579c3 */ /* 0x000e620000008800 */
[----:B------:R-:W-:Y:S01]  /*3a40*/  UMOV UR4, 0x400 ;  /* 0x0000040000047882 */ /* 0x000fe20000000000 */
[----:B------:R-:W-:Y:S01]  /*3a50*/  ISETP.GE.U32.AND P2, PT, R0, 0x10, PT ;  /* 0x000000100000780c */ /* 0x000fe20003f46070 */
[----:B------:R-:W-:Y:S01]  /*3a60*/  IMAD.MOV.U32 R12, RZ, RZ, 0x1 ;  /* 0x00000001ff0c7424 */ /* 0x000fe200078e00ff */
[----:B------:R-:W-:Y:S02]  /*3a70*/  CS2R R10, SRZ ;  /* 0x00000000000a7805 */ /* 0x000fe4000001ff00 */
[----:B------:R-:W-:Y:S01]  /*3a80*/  CS2R R8, SRZ ;  /* 0x0000000000087805 */ /* 0x000fe2000001ff00 */
[----:B-1----:R-:W-:-:S03]  /*3a90*/  ULEA UR6, UR5, UR4, 0x18 ;  /* 0x0000000405067291 */ /* 0x002fc6000f8ec0ff */
[----:B------:R-:W-:-:S09]  /*3aa0*/  UMOV UR5, URZ ;  /* 0x000000ff00057c82 */ /* 0x000fd20008000000 */
.L_x_68:
[----:B------:R-:W-:Y:S02]  /*3ab0*/  LEA R2, R8, UR6, 0x3 ;  /* 0x0000000608027c11 */ /* 0x000fe4000f8e18ff */
[----:B------:R-:W-:-:S03]  /*3ac0*/  SHF.L.U32 R5, R9, 0x1f, RZ ;  /* 0x0000001f09057819 */ /* 0x000fc600000006ff */
[----:B------:R-:W-:Y:S01]  /*3ad0*/  VIADD R4, R2, 0x1f0 ;  /* 0x000001f002047836 */ /* 0x000fe20000000000 */
[----:B------:R-:W1:Y:S02]  /*3ae0*/  SYNCS.PHASECHK.TRANS64.TRYWAIT P0, [R2+URZ+0x1e0], R5 ;  /* 0x0001e005020075a7 */ /* 0x000e6400080011ff */
[----:B-1----:R-:W-:Y:S05]  /*3af0*/  @!P0 BRA `(.L_x_65) ;  /* 0x0000005c00688947 */ /* 0x002fea0003800000 */
.L_x_192:
[----:B------:R-:W-:Y:S01]  /*3b00*/  ULEA UR4, UR5, UR6, 0x3 ;  /* 0x0000000605047291 */ /* 0x000fe2000f8e18ff */
[----:B------:R-:W-:Y:S02]  /*3b10*/  PRMT R4, RZ, 0x654, R4 ;  /* 0x00000654ff047816 */ /* 0x000fe40000000004 */
[----:B-1----:R-:W-:Y:S01]  /*3b20*/  SHF.L.U32 R5, R12, 0x1f, RZ ;  /* 0x0000001f0c057819 */ /* 0x002fe200000006ff */
[----:B------:R-:W-:Y:S01]  /*3b30*/  UIADD3 UR7, UPT, UPT, UR4, 0x180, URZ ;  /* 0x0000018004077890 */ /* 0x000fe2000fffe0ff */
[----:B------:R1:W-:Y:S05]  /*3b40*/  SYNCS.ARRIVE.TRANS64.RED.A1T0 RZ, [R4+URZ], RZ ;  /* 0x000000ff04ff79a7 */ /* 0x0003ea00081004ff */
[----:B------:R-:W-:Y:S01]  /*3b50*/  IMAD.U32 R7, RZ, RZ, UR7 ;  /* 0x00000007ff077e24 */ /* 0x000fe2000f8e00ff */
[----:B------:R-:W2:Y:S04]  /*3b60*/  SYNCS.PHASECHK.TRANS64.TRYWAIT P0, [UR4+0x190], R5 ;  /* 0x00019005ff0075a7 */ /* 0x000ea80008001104 */
[----:B------:R-:W-:Y:S01]  /*3b70*/  PRMT R6, R0, 0x654, R7 ;  /* 0x0000065400067816 */ /* 0x000fe20000000007 */
[----:B-1----:R-:W-:Y:S01]  /*3b80*/  @!P2 IMAD.MOV.U32 R4, RZ, RZ, 0x10 ;  /* 0x00000010ff04a424 */ /* 0x002fe200078e00ff */
[----:B--2---:R-:W-:Y:S06]  /*3b90*/  @!P0 BRA `(.L_x_66) ;  /* 0x0000005c00548947 */ /* 0x004fec0003800000 */
.L_x_194:
[----:B------:R-:W-:Y:S01]  /*3ba0*/  ULEA UR8, UR5, UR6, 0x4 ;  /* 0x0000000605087291 */ /* 0x000fe2000f8e20ff */
[----:B------:R-:W-:Y:S01]  /*3bb0*/  SEL R3, R6, R3, !P2 ;  /* 0x0000000306037207 */ /* 0x000fe20005000000 */
[----:B------:R-:W-:Y:S01]  /*3bc0*/  UIADD3 UR9, UPT, UPT, UR4, 0x180, URZ ;  /* 0x0000018004097890 */ /* 0x000fe2000fffe0ff */
[----:B-1----:R-:W-:Y:S01]  /*3bd0*/  LEA R2, R11, UR6, 0x3 ;  /* 0x000000060b027c11 */ /* 0x002fe2000f8e18ff */
[----:B------:R-:W-:Y:S01]  /*3be0*/  UIADD3 UR8, UPT, UPT, UR8, 0x210, URZ ;  /* 0x0000021008087890 */ /* 0x000fe2000fffe0ff */
[----:B------:R-:W-:Y:S01]  /*3bf0*/  SHF.L.U32 R5, R10, 0x1f, RZ ;  /* 0x0000001f0a057819 */ /* 0x000fe200000006ff */
[----:B------:R1:W-:Y:S01]  /*3c00*/  @!P2 SYNCS.ARRIVE.TRANS64.RED RZ, [R3+URZ], R4 ;  /* 0x0000000403ffa9a7 */ /* 0x0003e200080004ff */
[----:B------:R-:W-:Y:S01]  /*3c10*/  UIADD3 UR4, UPT, UPT, UR5, 0x1, URZ ;  /* 0x0000000105047890 */ /* 0x000fe2000fffe0ff */
[----:B------:R-:W-:-:S03]  /*3c20*/  VIADD R8, R8, 0x1 ;  /* 0x0000000108087836 */ /* 0x000fc60000000000 */
[----:B------:R-:W-:Y:S02]  /*3c30*/  UISETP.NE.AND UP0, UPT, UR4, 0x2, UPT ;  /* 0x000000020400788c */ /* 0x000fe4000bf05270 */
[----:B------:R-:W-:Y:S06]  /*3c40*/  UGETNEXTWORKID.BROADCAST [UR8], [UR9] ;  /* 0x00000000080073ca */ /* 0x000fec0008000100 */
[----:B------:R-:W-:Y:S01]  /*3c50*/  USEL UR7, URZ, 0x1, UP0 ;  /* 0x00000001ff077887 */ /* 0x000fe20008000000 */
[----:B------:R-:W-:Y:S01]  /*3c60*/  ISETP.NE.AND P0, PT, R8, 0x2, PT ;  /* 0x000000020800780c */ /* 0x000fe20003f05270 */
[----:B------:R-:W-:Y:S01]  /*3c70*/  USEL UR5, UR4, URZ, UP0 ;  /* 0x000000ff04057287 */ /* 0x000fe20008000000 */
[----:B------:R-:W2:Y:S03]  /*3c80*/  SYNCS.PHASECHK.TRANS64.TRYWAIT P1, [R2+URZ+0x180], R5 ;  /* 0x00018005020075a7 */ /* 0x000ea600080211ff */
[----:B------:R-:W-:Y:S01]  /*3c90*/  LOP3.LUT R12, R12, UR7, RZ, 0x3c, !PT ;  /* 0x000000070c0c7c12 */ /* 0x000fe2000f8e3cff */
[----:B-12---:R-:W-:Y:S07]  /*3ca0*/  @!P1 BRA `(.L_x_67) ;  /* 0x0000005c00289947 */ /* 0x006fee0003800000 */
.L_x_195:
[C---:B------:R-:W-:Y:S01]  /*3cb0*/  LEA R4, R11.reuse, UR6, 0x4 ;  /* 0x000000060b047c11 */ /* 0x040fe2000f8e20ff */
[----:B-1----:R-:W-:Y:S01]  /*3cc0*/  VIADD R2, R2, 0x190 ;  /* 0x0000019002027836 */ /* 0x002fe20000000000 */
[----:B------:R-:W-:Y:S01]  /*3cd0*/  SEL R8, R8, RZ, P0 ;  /* 0x000000ff08087207 */ /* 0x000fe20000000000 */
[----:B------:R-:W-:-:S03]  /*3ce0*/  VIADD R11, R11, 0x1 ;  /* 0x000000010b0b7836 */ /* 0x000fc60000000000 */
[----:B------:R-:W1:Y:S01]  /*3cf0*/  LDS.128 R4, [R4+0x210] ;  /* 0x0002100004047984 */ /* 0x000e620000000c00 */
[----:B------:R-:W-:Y:S02]  /*3d00*/  PRMT R2, RZ, 0x654, R2 ;  /* 0x00000654ff027816 */ /* 0x000fe40000000002 */
[C---:B------:R-:W-:Y:S01]  /*3d10*/  ISETP.NE.AND P1, PT, R11.reuse, 0x2, PT ;  /* 0x000000020b00780c */ /* 0x040fe20003f25270 */
[----:B------:R-:W-:Y:S01]  /*3d20*/  @!PT LDS RZ, [RZ] ;  /* 0x00000000fffff984 */ /* 0x000fe20000000800 */
[----:B------:R-:W-:Y:S01]  /*3d30*/  @!PT LDS RZ, [RZ] ;  /* 0x00000000fffff984 */ /* 0x000fe20000000800 */
[----:B------:R-:W-:Y:S01]  /*3d40*/  @!PT LDS RZ, [RZ] ;  /* 0x00000000fffff984 */ /* 0x000fe20000000800 */
[----:B------:R-:W-:Y:S01]  /*3d50*/  @!PT LDS RZ, [RZ] ;  /* 0x00000000fffff984 */ /* 0x000fe20000000800 */
[----:B------:R2:W-:Y:S06]  /*3d60*/  MEMBAR.ALL.CTA ;  /* 0x0000000000007992 */ /* 0x0005ec0000008000 */
[----:B--2---:R-:W2:Y:S01]  /*3d70*/  FENCE.VIEW.ASYNC.S ;  /* 0x00000000000073c6 */ /* 0x004ea20000000000 */
[----:B------:R-:W-:Y:S01]  /*3d80*/  SEL R11, R11, RZ, P1 ;  /* 0x000000ff0b0b7207 */ /* 0x000fe20000800000 */
[----:B--2---:R2:W-:Y:S01]  /*3d90*/  SYNCS.ARRIVE.TRANS64.RED.A1T0 RZ, [R2+URZ], RZ ;  /* 0x000000ff02ff79a7 */ /* 0x0045e200081004ff */
[----:B-1----:R-:W-:-:S02]  /*3da0*/  LOP3.LUT P3, RZ, R6, 0x1, RZ, 0xc0, !PT ;  /* 0x0000000106ff7812 */ /* 0x002fc4000786c0ff */
[----:B------:R-:W-:-:S04]  /*3db0*/  SEL R5, RZ, 0x1, P1 ;  /* 0x00000001ff057807 */ /* 0x000fc80000800000 */
[----:B------:R-:W-:Y:S02]  /*3dc0*/  LOP3.LUT R10, R10, R5, RZ, 0x3c, !PT ;  /* 0x000000050a0a7212 */ /* 0x000fe400078e3cff */
[----:B--2---:R-:W-:-:S04]  /*3dd0*/  SEL R2, RZ, 0x1, P0 ;  /* 0x00000001ff027807 */ /* 0x004fc80000000000 */
[----:B------:R-:W-:Y:S01]  /*3de0*/  LOP3.LUT R9, R9, R2, RZ, 0x3c, !PT ;  /* 0x0000000209097212 */ /* 0x000fe200078e3cff */
[----:B------:R-:W-:Y:S06]  /*3df0*/  @P3 BRA `(.L_x_68) ;  /* 0xfffffffc002c3947 */ /* 0x000fec000383ffff */
[----:B------:R-:W-:Y:S01]  /*3e00*/  ULEA UR4, UR5, UR6, 0x3 ;  /* 0x0000000605047291 */ /* 0x000fe2000f8e18ff */
[----:B------:R-:W-:-:S08]  /*3e10*/  SHF.L.U32 R3, R12, 0x1f, RZ ;  /* 0x0000001f0c037819 */ /* 0x000fd000000006ff */
[----:B------:R-:W1:Y:S02]  /*3e20*/  SYNCS.PHASECHK.TRANS64 P0, [UR4+0x190], R3 ;  /* 0x00019003ff0075a7 */ /* 0x000e640008001004 */
[----:B-1----:R-:W-:Y:S05]  /*3e30*/  @P0 BRA `(.L_x_69) ;  /* 0x0000000000080947 */ /* 0x002fea0003800000 */
[----:B------:R-:W1:Y:S02]  /*3e40*/  SYNCS.PHASECHK.TRANS64.TRYWAIT P0, [UR4+0x190], R3 ;  /* 0x00019003ff0075a7 */ /* 0x000e640008001104 */
[----:B-1----:R-:W-:Y:S05]  /*3e50*/  @!P0 BRA `(.L_x_70) ;  /* 0x0000005800d08947 */ /* 0x002fea0003800000 */
.L_x_69:
[----:B------:R-:W-:-:S04]  /*3e60*/  UIADD3 UR7, UPT, UPT, UR5, 0x1, URZ ;  /* 0x0000000105077890 */ /* 0x000fc8000fffe0ff */
[----:B------:R-:W-:-:S04]  /*3e70*/  UISETP.NE.AND UP0, UPT, UR7, 0x2, UPT ;  /* 0x000000020700788c */ /* 0x000fc8000bf05270 */
[----:B------:R-:W-:Y:S02]  /*3e80*/  USEL UR8, URZ, 0x1, UP0 ;  /* 0x00000001ff087887 */ /* 0x000fe40008000000 */
[----:B------:R-:W-:-:S04]  /*3e90*/  USEL UR7, UR7, URZ, UP0 ;  /* 0x000000ff07077287 */ /* 0x000fc80008000000 */
[----:B------:R-:W-:Y:S01]  /*3ea0*/  ULEA UR7, UR7, UR6, 0x3 ;  /* 0x0000000607077291 */ /* 0x000fe2000f8e18ff */
[----:B-1----:R-:W-:-:S04]  /*3eb0*/  LOP3.LUT R3, R12, UR8, RZ, 0x3c, !PT ;  /* 0x000000080c037c12 */ /* 0x002fc8000f8e3cff */
[----:B------:R-:W-:-:S04]  /*3ec0*/  SHF.L.U32 R0, R3, 0x1f, RZ ;  /* 0x0000001f03007819 */ /* 0x000fc800000006ff */
[----:B------:R-:W1:Y:S02]  /*3ed0*/  SYNCS.PHASECHK.TRANS64 P0, [UR7+0x190], R0 ;  /* 0x00019000ff0075a7 */ /* 0x000e640008001007 */
[----:B-1----:R-:W-:Y:S05]  /*3ee0*/  @P0 EXIT ;  /* 0x000000000000094d */ /* 0x002fea0003800000 */
[----:B------:R-:W-:Y:S02]  /*3ef0*/  SHF.L.U32 R3, R3, 0x1f, RZ ;  /* 0x0000001f03037819 */ /* 0x000fe400000006ff */
[----:B------:R-:W-:-:S07]  /*3f00*/  MOV R0, UR7 ;  /* 0x0000000700007c02 */ /* 0x000fce0008000f00 */
.L_x_71:
[----:B-1----:R1:W2:Y:S02]  /*3f10*/  SYNCS.PHASECHK.TRANS64.TRYWAIT P0, [R0+URZ+0x190], R3 ;  /* 0x00019003000075a7 */ /* 0x0022a400080011ff */
[----:B--2---:R-:W-:Y:S05]  /*3f20*/  @!P0 NANOSLEEP.SYNCS 0x989680 ;  /* 0x009896800000895d */ /* 0x004fea0003900000 */
[----:B------:R-:W2:Y:S02]  /*3f30*/  @!P0 SYNCS.PHASECHK.TRANS64 P0, [R0+URZ+0x190], R3 ;  /* 0x00019003000085a7 */ /* 0x000ea400080010ff */
[----:B--2---:R-:W-:Y:S05]  /*3f40*/  @P0 EXIT ;  /* 0x000000000000094d */ /* 0x004fea0003800000 */
[----:B------:R-:W-:Y:S05]  /*3f50*/  BRA `(.L_x_71) ;  /* 0xfffffffc00ec7947 */ /* 0x000fea000383ffff */
.L_x_64:
[----:B------:R-:W-:Y:S05]  /*3f60*/  BRA.U UP4, `(.L_x_72) ;  /* 0x0000001104a47547 */ /* 0x000fea000b800000 */
[----:B------:R-:W1:Y:S01]  /*3f70*/  S2UR UR7, SR_CgaCtaId ;  /* 0x00000000000779c3 */ /* 0x000e620000008800 */
[----:B------:R-:W-:Y:S01]  /*3f80*/  UMOV UR4, 0x40 ;  /* 0x0000004000047882 */ /* 0x000fe20000000000 */
[----:B------:R-:W-:Y:S01]  /*3f90*/  NOP ;  /* 0x0000000000007918 */ /* 0x000fe20000000000 */
[----:B------:R-:W-:Y:S01]  /*3fa0*/  UMOV UR6, 0x400 ;  /* 0x0000040000067882 */ /* 0x000fe20000000000 */
[----:B-1----:R-:W-:Y:S02]  /*3fb0*/  ULEA UR5, UR7, UR4, 0x18 ;  /* 0x0000000407057291 */ /* 0x002fe4000f8ec0ff */
[----:B------:R-:W-:-:S07]  /*3fc0*/  ULEA UR6, UR7, UR6, 0x18 ;  /* 0x0000000607067291 */ /* 0x000fce000f8ec0ff */
[----:B------:R-:W1:Y:S02]  /*3fd0*/  LDS.U8 R0, [UR5+0x1c] ;  /* 0x00001c05ff007984 */ /* 0x000e640008000000 */
[----:B-1----:R-:W-:-:S13]  /*3fe0*/  ISETP.NE.AND P0, PT, R0, RZ, PT ;  /* 0x000000ff0000720c */ /* 0x002fda0003f05270 */
[----:B------:R-:W-:Y:S05]  /*3ff0*/  @P0 BRA `(.L_x_73) ;  /* 0x0000000400080947 */ /* 0x000fea0003800000 */
[----:B------:R-:W-:Y:S02]  /*4000*/  UISETP.NE.U32.AND UP1, UPT, UR35, 0x1, UPT ;  /* 0x000000012300788c */ /* 0x000fe4000bf25070 */
[----:B------:R-:W-:-:S07]  /*4010*/  UIADD3 UR7, UPT, UPT, UR5, 0x8, URZ ;  /* 0x0000000805077890 */ /* 0x000fce000fffe0ff */
[----:B------:R-:W-:Y:S05]  /*4020*/  BRA.U !UP1, `(.L_x_74) ;  /* 0x00000001099c7547 */ /* 0x000fea000b800000 */
[----:B------:R-:W-:Y:S01]  /*4030*/  ELECT P0, URZ, PT ;  /* 0x0000000000ff782f */ /* 0x000fe20003800000 */
[----:B------:R-:W-:-:S12]  /*4040*/  BSSY B0, `(.L_x_74) ;  /* 0x0000025000007945 */ /* 0x000fd80003800000 */
[----:B------:R-:W-:Y:S05]  /*4050*/  @!P0 BRA `(.L_x_75) ;  /* 0x00000000008c8947 */ /* 0x000fea0003800000 */
[----:B------:R-:W-:-:S05]  /*4060*/  UMOV UR4, 0x10 ;  /* 0x0000001000047882 */ /* 0x000fca0000000000 */
[----:B------:R-:W-:Y:S04]  /*4070*/  DEPBAR.LE SB1, 0x36 ;  /* 0x00009d800000791a */ /* 0x000fe80000000000 */
[----:B------:R-:W1:Y:S02]  /*4080*/  UTCATOMSWS.2CTA.FIND_AND_SET.ALIGN UP0, UR4, UR4 ;  /* 0x00000004000475e3 */ /* 0x000e640008200800 */
[----:B-1----:R-:W-:Y:S01]  /*4090*/  MOV R11, UR4 ;  /* 0x00000004000b7c02 */ /* 0x002fe20008000f00 */
[----:B------:R-:W-:Y:S06]  /*40a0*/  BRA.U UP0, `(.L_x_76) ;  /* 0x0000000100187547 */ /* 0x000fec000b800000 */
.L_x_77:
[----:B------:R-:W-:Y:S05]  /*40b0*/  NANOSLEEP 0x64 ;  /* 0x000000640000795d */ /* 0x000fea0003800000 */
[----:B------:R-:W-:-:S05]  /*40c0*/  UMOV UR4, 0x10 ;  /* 0x0000001000047882 */ /* 0x000fca0000000000 */
[----:B------:R-:W-:Y:S04]  /*40d0*/  DEPBAR.LE SB1, 0x36 ;  /* 0x00009d800000791a */ /* 0x000fe80000000000 */
[----:B------:R-:W1:Y:S02]  /*40e0*/  UTCATOMSWS.2CTA.FIND_AND_SET.ALIGN UP0, UR4, UR4 ;  /* 0x00000004000475e3 */ /* 0x000e640008200800 */
[----:B-1----:R-:W-:Y:S01]  /*40f0*/  MOV R11, UR4 ;  /* 0x00000004000b7c02 */ /* 0x002fe20008000f00 */
[----:B------:R-:W-:Y:S05]  /*4100*/  BRA.U !UP0, `(.L_x_77) ;  /* 0xfffffffd08e87547 */ /* 0x000fea000b83ffff */
.L_x_76:
[----:B------:R-:W1:Y:S01]  /*4110*/  LDS R7, [UR5+0x10] ;  /* 0x00001005ff077984 */ /* 0x000e620008000800 */
[----:B------:R-:W-:Y:S01]  /*4120*/  IMAD.U32 R5, RZ, RZ, UR6 ;  /* 0x00000006ff057e24 */ /* 0x000fe2000f8e00ff */
[----:B------:R-:W-:-:S03]  /*4130*/  MOV R4, UR34 ;  /* 0x0000002200047c02 */ /* 0x000fc60008000f00 */
[----:B------:R-:W-:Y:S01]  /*4140*/  VIADD R5, R5, 0x230 ;  /* 0x0000023005057836 */ /* 0x000fe20000000000 */
[----:B-1----:R-:W-:-:S04]  /*4150*/  SHF.L.U32 R7, R7, 0x1f, RZ ;  /* 0x0000001f07077819 */ /* 0x002fc800000006ff */
[----:B------:R-:W1:Y:S02]  /*4160*/  SYNCS.PHASECHK.TRANS64.TRYWAIT P0, [UR5+0x8], R7 ;  /* 0x00000807ff0075a7 */ /* 0x000e640008001105 */
[----:B-1----:R-:W-:Y:S05]  /*4170*/  @P0 BRA `(.L_x_78) ;  /* 0x0000000000080947 */ /* 0x002fea0003800000 */
[----:B------:R-:W1:Y:S02]  /*4180*/  SYNCS.PHASECHK.TRANS64.TRYWAIT P0, [UR5+0x8], R7 ;  /* 0x00000807ff0075a7 */ /* 0x000e640008001105 */
[----:B-1----:R-:W-:Y:S05]  /*4190*/  @!P0 BRA `(.L_x_79) ;  /* 0x0000005800188947 */ /* 0x002fea0003800000 */
.L_x_78:
[----:B-1----:R-:W-:Y:S01]  /*41a0*/  HFMA2 R0, -RZ, RZ, 0, 5.9604644775390625e-08 ;  /* 0x00000001ff007431 */ /* 0x002fe200000001ff */
[----:B------:R-:W-:Y:S01]  /*41b0*/  UPRMT UR4, UR34, 0x654, UR7 ;  /* 0x0000065422047896 */ /* 0x000fe20008000007 */
[----:B------:R-:W-:Y:S01]  /*41c0*/  IMAD.MOV.U32 R8, RZ, RZ, 0xffff ;  /* 0x0000ffffff087424 */ /* 0x000fe200078e00ff */
[----:B------:R-:W-:Y:S01]  /*41d0*/  PRMT R4, R4, 0x654, R5 ;  /* 0x0000065404047816 */ /* 0x000fe20000000005 */
[----:B------:R-:W-:Y:S02]  /*41e0*/  IMAD.MOV.U32 R6, RZ, RZ, 0x4 ;  /* 0x00000004ff067424 */ /* 0x000fe400078e00ff */
[----:B------:R-:W-:Y:S01]  /*41f0*/  IMAD.SHL.U32 R9, R11, 0x20, RZ ;  /* 0x000000200b097824 */ /* 0x000fe200078e00ff */
[----:B------:R-:W-:Y:S02]  /*4200*/  MOV R5, UR4 ;  /* 0x0000000400057c02 */ /* 0x000fe40008000f00 */
[-C--:B------:R-:W-:Y:S01]  /*4210*/  SHF.L.U32 R8, R8, R11.reuse, RZ ;  /* 0x0000000b08087219 */ /* 0x080fe200000006ff */
[----:B------:R1:W-:Y:S01]  /*4220*/  SYNCS.ARRIVE.TRANS64.RED RZ, [UR4], R6 ;  /* 0x00000006ffff79a7 */ /* 0x0003e20008000404 */
[----:B------:R-:W-:Y:S01]  /*4230*/  SHF.L.U32 R7, R0, R11, RZ ;  /* 0x0000000b00077219 */ /* 0x000fe200000006ff */
[----:B------:R1:W-:Y:S04]  /*4240*/  STS [UR6+0x230], R9 ;  /* 0x00023009ff007988 */ /* 0x0003e80008000806 */
[----:B------:R1:W-:Y:S04]  /*4250*/  STAS [R4.64], R11 ;  /* 0x0000000b04007dbd */ /* 0x0003e8000c0008ff */
[----:B------:R1:W-:Y:S04]  /*4260*/  ATOMS.OR RZ, [UR5+0x14], R8 ;  /* 0x00001408ffff798c */ /* 0x0003e8000b000005 */
[----:B------:R1:W-:Y:S04]  /*4270*/  ATOMS.OR RZ, [UR5+0x18], R7 ;  /* 0x00001807ffff798c */ /* 0x0003e8000b000005 */
[----:B------:R1:W-:Y:S02]  /*4280*/  ATOMS.XOR RZ, [UR5+0x10], R0 ;  /* 0x00001000ffff798c */ /* 0x0003e4000b800005 */
.L_x_75:
[----:B------:R-:W-:Y:S05]  /*4290*/  BSYNC B0 ;  /* 0x0000000000007941 */ /* 0x000fea0003800000 */
.L_x_74:
[----:B------:R-:W-:Y:S05]  /*42a0*/  BRA.U UP1, `(.L_x_80) ;  /* 0x00000001016c7547 */ /* 0x000fea000b800000 */
[----:B------:R-:W-:-:S03]  /*42b0*/  UMOV UR4, 0xffffffff ;  /* 0xffffffff00047882 */ /* 0x000fc60000000000 */
[----:B------:R-:W-:Y:S05]  /*42c0*/  BRA.DIV UR4, `(.L_x_81) ;  /* 0x0000005604e47947 */ /* 0x000fea000b800000 */
[----:B------:R-:W-:-:S13]  /*42d0*/  ELECT P0, URZ, PT ;  /* 0x0000000000ff782f */ /* 0x000fda0003800000 */
.L_x_199:
[----:B------:R-:W-:Y:S05]  /*42e0*/  @!P0 BRA `(.L_x_80) ;  /* 0x00000000005c8947 */ /* 0x000fea0003800000 */
[----:B-1----:R-:W1:Y:S02]  /*42f0*/  LDS R5, [UR5+0x10] ;  /* 0x00001005ff057984 */ /* 0x002e640008000800 */
[----:B-1----:R-:W-:-:S04]  /*4300*/  SHF.L.U32 R5, R5, 0x1f, RZ ;  /* 0x0000001f05057819 */ /* 0x002fc800000006ff */
[----:B------:R-:W1:Y:S02]  /*4310*/  SYNCS.PHASECHK.TRANS64.TRYWAIT P0, [UR5+0x8], R5 ;  /* 0x00000805ff0075a7 */ /* 0x000e640008001105 */
[----:B-1----:R-:W-:Y:S05]  /*4320*/  @P0 BRA `(.L_x_82) ;  /* 0x0000000000080947 */ /* 0x002fea0003800000 */
[----:B------:R-:W1:Y:S02]  /*4330*/  SYNCS.PHASECHK.TRANS64.TRYWAIT P0, [UR5+0x8], R5 ;  /* 0x00000805ff0075a7 */ /* 0x000e640008001105 */
[----:B-1----:R-:W-:Y:S05]  /*4340*/  @!P0 BRA `(.L_x_83) ;  /* 0x0000005400e88947 */ /* 0x002fea0003800000 */
.L_x_82:
[----:B------:R-:W2:Y:S01]  /*4350*/  LDS R7, [UR6+0x230] ;  /* 0x00023006ff077984 */ /* 0x000ea20008000800 */
[----:B-1----:R-:W-:Y:S02]  /*4360*/  HFMA2 R0, -RZ, RZ, 0, 5.9604644775390625e-08 ;  /* 0x00000001ff007431 */ /* 0x002fe400000001ff */
[----:B------:R-:W-:Y:S01]  /*4370*/  IMAD.MOV.U32 R4, RZ, RZ, 0xffff ;  /* 0x0000ffffff047424 */ /* 0x000fe200078e00ff */
[----:B------:R-:W-:Y:S01]  /*4380*/  UPRMT UR4, UR34, 0x654, UR7 ;  /* 0x0000065422047896 */ /* 0x000fe20008000007 */
[----:B--2---:R-:W-:-:S03]  /*4390*/  IMAD.SHL.U32 R5, R7, 0x20, RZ ;  /* 0x0000002007057824 */ /* 0x004fc600078e00ff */
[-C--:B------:R-:W-:Y:S02]  /*43a0*/  SHF.L.U32 R4, R4, R7.reuse, RZ ;  /* 0x0000000704047219 */ /* 0x080fe400000006ff */
[----:B------:R-:W-:Y:S01]  /*43b0*/  SHF.L.U32 R7, R0, R7, RZ ;  /* 0x0000000700077219 */ /* 0x000fe200000006ff */
[----:B------:R2:W-:Y:S04]  /*43c0*/  STS [UR6+0x230], R5 ;  /* 0x00023005ff007988 */ /* 0x0005e80008000806 */
[----:B------:R2:W-:Y:S04]  /*43d0*/  ATOMS.OR RZ, [UR5+0x14], R4 ;  /* 0x00001404ffff798c */ /* 0x0005e8000b000005 */
[----:B------:R2:W-:Y:S01]  /*43e0*/  ATOMS.OR RZ, [UR5+0x18], R7 ;  /* 0x00001807ffff798c */ /* 0x0005e2000b000005 */
[----:B------:R-:W-:Y:S03]  /*43f0*/  SYNCS.ARRIVE.TRANS64.RED.A1T0 RZ, [UR4], RZ ;  /* 0x000000ffffff79a7 */ /* 0x000fe60008100404 */
[----:B------:R2:W-:Y:S01]  /*4400*/  ATOMS.XOR RZ, [UR5+0x10], R0 ;  /* 0x00001000ffff798c */ /* 0x0005e2000b800005 */
[----:B------:R-:W-:Y:S05]  /*4410*/  BRA `(.L_x_80) ;  /* 0x0000000000107947 */ /* 0x000fea0003800000 */
.L_x_73:
[----:B------:R-:W-:Y:S02]  /*4420*/  MOV R0, 0xffffffff ;  /* 0xffffffff00007802 */ /* 0x000fe40000000f00 */
[----:B------:R-:W-:-:S03]  /*4430*/  MOV R4, 0x4460 ;  /* 0x0000446000047802 */ /* 0x000fc60000000f00 */
[----:B------:R1:W-:Y:S04]  /*4440*/  STS [UR6+0x230], R0 ;  /* 0x00023000ff007988 */ /* 0x0003e80008000806 */
[----:B-1---5:R-:W-:Y:S05]  /*4450*/  CALL.REL.NOINC `($__internal_1_$__cuda_sm10x_tcgen05_guardrail_trap_phase_invalid_during_alloc) ;  /* 0x0000005c00487944 */ /* 0x022fea0003c00000 */
.L_x_80:
[----:B------:R-:W-:Y:S05]  /*4460*/  WARPSYNC.ALL ;  /* 0x0000000000007948 */ /* 0x000fea0003800000 */
[----:B------:R-:W3:Y:S01]  /*4470*/  S2UR UR4, SR_CgaCtaId ;  /* 0x00000000000479c3 */ /* 0x000ee20000008800 */
[----:B------:R-:W-:Y:S01]  /*4480*/  UMOV UR17, 0x400 ;  /* 0x0000040000117882 */ /* 0x000fe20000000000 */
[----:B------:R-:W-:-:S06]  /*4490*/  NOP ;  /* 0x0000000000007918 */ /* 0x000fcc0000000000 */
[----:B------:R-:W-:Y:S06]  /*44a0*/  BAR.ARV 0x6, 0xa0 ;  /* 0x0182800000007b1d */ /* 0x000fec0000002000 */
[----:B------:R-:W4:Y:S01]  /*44b0*/  LDCU UR6, c[0x0][0x38c] ;  /* 0x00007180ff0677ac */ /* 0x000f220008000800 */
[----:B------:R-:W-:Y:S01]  /*44c0*/  LOP3.LUT R3, R3, 0xffff, RZ, 0xc0, !PT ;  /* 0x0000ffff03037812 */ /* 0x000fe200078ec0ff */
[----:B-1----:R-:W-:Y:S01]  /*44d0*/  IMAD.MOV.U32 R9, RZ, RZ, 0x1 ;  /* 0x00000001ff097424 */ /* 0x002fe200078e00ff */
[----:B------:R-:W-:Y:S01]  /*44e0*/  LOP3.LUT R2, R2, 0xffff, RZ, 0xc0, !PT ;  /* 0x0000ffff02027812 */ /* 0x000fe200078ec0ff */
[----:B------:R-:W-:Y:S01]  /*44f0*/  IMAD.MOV.U32 R8, RZ, RZ, RZ ;  /* 0x000000ffff087224 */ /* 0x000fe200078e00ff */
[----:B------:R-:W-:Y:S01]  /*4500*/  R2UR UR20, R3 ;  /* 0x00000000031472ca */ /* 0x000fe200000e0000 */
[----:B------:R-:W-:Y:S01]  /*4510*/  UMOV UR24, URZ ;  /* 0x000000ff00187c82 */ /* 0x000fe20008000000 */
[----:B------:R-:W-:-:S02]  /*4520*/  R2UR UR30, R2 ;  /* 0x00000000021e72ca */ /* 0x000fc400000e0000 */
[----:B------:R-:W-:Y:S01]  /*4530*/  CS2R R2, SRZ ;  /* 0x0000000000027805 */ /* 0x000fe2000001ff00 */
[----:B------:R-:W-:Y:S01]  /*4540*/  UMOV UR15, URZ ;  /* 0x000000ff000f7c82 */ /* 0x000fe20008000000 */
[----:B---3--:R-:W-:Y:S01]  /*4550*/  ULEA UR17, UR4, UR17, 0x18 ;  /* 0x0000001104117291 */ /* 0x008fe2000f8ec0ff */
[----:B------:R-:W-:Y:S01]  /*4560*/  UMOV UR14, URZ ;  /* 0x000000ff000e7c82 */ /* 0x000fe20008000000 */
[----:B------:R-:W-:Y:S02]  /*4570*/  UISETP.NE.AND UP3, UPT, UR35, URZ, UPT ;  /* 0x000000ff2300728c */ /* 0x000fe4000bf65270 */
[----:B------:R-:W-:Y:S02]  /*4580*/  UIADD3 UR5, UPT, UPT, UR17, 0x6600, URZ ;  /* 0x0000660011057890 */ /* 0x000fe4000fffe0ff */
[----:B------:R-:W-:-:S03]  /*4590*/  UIADD3 UR4, UPT, UPT, UR17, 0x2e600, URZ ;  /* 0x0002e60011047890 */ /* 0x000fc6000fffe0ff */
[----:B--2---:R-:W1:Y:S01]  /*45a0*/  LDS R0, [UR17+0x230] ;  /* 0x00023011ff007984 */ /* 0x004e620008000800 */
[----:B----4-:R-:W-:Y:S02]  /*45b0*/  UIADD3 UR6, UPT, UPT, UR6, 0x1f, URZ ;  /* 0x0000001f06067890 */ /* 0x010fe4000fffe0ff */
[----:B------:R-:W-:Y:S02]  /*45c0*/  USHF.R.U32.HI UR5, URZ, 0x4, UR5 ;  /* 0x00000004ff057899 */ /* 0x000fe40008011605 */
[----:B------:R-:W-:Y:S02]  /*45d0*/  USHF.R.S32.HI UR25, URZ, 0x1f, UR6 ;  /* 0x0000001fff197899 */ /* 0x000fe40008011406 */
[----:B------:R-:W-:Y:S02]  /*45e0*/  USHF.R.U32.HI UR4, URZ, 0x4, UR4 ;  /* 0x00000004ff047899 */ /* 0x000fe40008011604 */
[----:B------:R-:W-:Y:S02]  /*45f0*/  ULEA.HI UR25, UR25, UR6, URZ, 0x5 ;  /* 0x0000000619197291 */ /* 0x000fe4000f8f28ff */
[----:B------:R-:W-:-:S02]  /*4600*/  ULOP3.LUT UR5, UR5, 0x3fff, URZ, 0xc0, !UPT ;  /* 0x00003fff05057892 */ /* 0x000fc4000f8ec0ff */
[----:B------:R-:W-:Y:S02]  /*4610*/  USHF.R.S32.HI UR25, URZ, 0x5, UR25 ;  /* 0x00000005ff197899 */ /* 0x000fe40008011419 */
[----:B------:R-:W-:Y:S02]  /*4620*/  ULOP3.LUT UR22, UR4, 0x3fff, URZ, 0xc0, !UPT ;  /* 0x00003fff04167892 */ /* 0x000fe4000f8ec0ff */
[----:B------:R-:W-:Y:S02]  /*4630*/  UISETP.LT.AND UP0, UPT, UR25, 0x1, UPT ;  /* 0x000000011900788c */ /* 0x000fe4000bf01270 */
[----:B------:R-:W-:Y:S02]  /*4640*/  ULOP3.LUT UR21, UR5, 0x10000, URZ, 0xfc, !UPT ;  /* 0x0001000005157892 */ /* 0x000fe4000f8efcff */
[----:B------:R-:W-:Y:S02]  /*4650*/  ULOP3.LUT UR22, UR22, 0x10000, URZ, 0xfc, !UPT ;  /* 0x0001000016167892 */ /* 0x000fe4000f8efcff */
[----:B------:R-:W-:Y:S01]  /*4660*/  USEL UR31, UR25, 0x1, !UP0 ;  /* 0x00000001191f7887 */ /* 0x000fe2000c000000 */
[----:B------:R-:W-:Y:S01]  /*4670*/  UMOV UR28, 0x0 ;  /* 0x00000000001c7882 */ /* 0x000fe20000000000 */
[----:B------:R-:W-:Y:S01]  /*4680*/  UMOV UR29, 0x10100490 ;  /* 0x10100490001d7882 */ /* 0x000fe20000000000 */
[----:B------:R-:W-:Y:S01]  /*4690*/  UMOV UR26, 0x0 ;  /* 0x00000000001a7882 */ /* 0x000fe20000000000 */
[----:B------:R-:W-:Y:S01]  /*46a0*/  UMOV UR27, 0x10100490 ;  /* 0x10100490001b7882 */ /* 0x000fe20000000000 */
[----:B-1----:R-:W-:-:S15]  /*46b0*/  R2UR UR32, R0 ;  /* 0x00000000002072ca */ /* 0x002fde00000e0000 */
.L_x_91:
[C---:B------:R-:W-:Y:S02]  /*46c0*/  LEA R0, R8.reuse, UR17, 0x3 ;  /* 0x0000001108007c11 */ /* 0x040fe4000f8e18ff */
[----:B------:R-:W-:Y:S02]  /*46d0*/  SHF.L.U32 R5, R3, 0x1f, RZ ;  /* 0x0000001f03057819 */ /* 0x000fe400000006ff */
[----:B------:R-:W-:Y:S02]  /*46e0*/  LEA R4, R8, UR17, 0x4 ;  /* 0x0000001108047c11 */ /* 0x000fe4000f8e20ff */
[----:B------:R-:W1:Y:S02]  /*46f0*/  SYNCS.PHASECHK.TRANS64.TRYWAIT P0, [R0+URZ+0x180], R5 ;  /* 0x00018005000075a7 */ /* 0x000e6400080011ff */
[----:B-1-3--:R-:W-:Y:S05]  /*4700*/  @!P0 BRA `(.L_x_84) ;  /* 0x0000005400108947 */ /* 0x00afea0003800000 */
.L_x_200:
[----:B-1----:R-:W1:Y:S01]  /*4710*/  LDS.128 R4, [R4+0x210] ;  /* 0x0002100004047984 */ /* 0x002e620000000c00 */
[----:B------:R-:W-:Y:S02]  /*4720*/  VIADD R0, R0, 0x190 ;  /* 0x0000019000007836 */ /* 0x000fe40000000000 */
[----:B------:R-:W-:Y:S01]  /*4730*/  VIADD R8, R8, 0x1 ;  /* 0x0000000108087836 */ /* 0x000fe20000000000 */
[----:B------:R-:W-:Y:S01]  /*4740*/  @!PT LDS RZ, [RZ] ;  /* 0x00000000fffff984 */ /* 0x000fe20000000800 */
[----:B------:R-:W-:Y:S01]  /*4750*/  @!PT LDS RZ, [RZ] ;  /* 0x00000000fffff984 */ /* 0x000fe20000000800 */
[----:B------:R-:W-:Y:S01]  /*4760*/  @!PT LDS RZ, [RZ] ;  /* 0x00000000fffff984 */ /* 0x000fe20000000800 */
[----:B------:R-:W-:Y:S01]  /*4770*/  @!PT LDS RZ, [RZ] ;  /* 0x00000000fffff984 */ /* 0x000fe20000000800 */
[----:B------:R2:W-:Y:S06]  /*4780*/  MEMBAR.ALL.CTA ;  /* 0x0000000000007992 */ /* 0x0005ec0000008000 */
[----:B--2---:R-:W2:Y:S01]  /*4790*/  FENCE.VIEW.ASYNC.S ;  /* 0x00000000000073c6 */ /* 0x004ea20000000000 */
[----:B------:R-:W-:-:S04]  /*47a0*/  PRMT R0, RZ, 0x654, R0 ;  /* 0x00000654ff007816 */ /* 0x000fc80000000000 */
[----:B--2---:R2:W-:Y:S01]  /*47b0*/  SYNCS.ARRIVE.TRANS64.RED.A1T0 RZ, [R0+URZ], RZ ;  /* 0x000000ff00ff79a7 */ /* 0x0045e200081004ff */
[----:B-1----:R-:W-:Y:S01]  /*47c0*/  LOP3.LUT P1, RZ, R6, 0x1, RZ, 0xc0, !PT ;  /* 0x0000000106ff7812 */ /* 0x002fe2000782c0ff */
[----:B--2---:R-:W-:-:S12]  /*47d0*/  BRA.U UP3, `(.L_x_85) ;  /* 0x0000000103e07547 */ /* 0x004fd8000b800000 */
[----:B------:R-:W1:Y:S01]  /*47e0*/  LDCU UR4, c[0x0][0x38c] ;  /* 0x00007180ff0477ac */ /* 0x000e620008000800 */
[----:B------:R-:W-:Y:S02]  /*47f0*/  PLOP3.LUT P2, PT, PT, PT, PT, 0x80, 0x8 ;  /* 0x000000000008781c */ /* 0x000fe40003f4f070 */
[----:B------:R-:W-:Y:S01]  /*4800*/  SHF.L.U32 R5, R9, 0x1f, RZ ;  /* 0x0000001f09057819 */ /* 0x000fe200000006ff */
[----:B------:R-:W-:Y:S02]  /*4810*/  ULEA UR23, UR24, UR17, 0x3 ;  /* 0x0000001118177291 */ /* 0x000fe4000f8e18ff */
[----:B------:R-:W-:Y:S02]  /*4820*/  ULEA UR18, UR24, UR32, 0x6 ;  /* 0x0000002018127291 */ /* 0x000fe4000f8e30ff */
[----:B-1----:R-:W-:-:S06]  /*4830*/  UISETP.GE.AND UP0, UPT, UR4, 0x1, UPT ;  /* 0x000000010400788c */ /* 0x002fcc000bf06270 */
[----:B------:R-:W-:-:S05]  /*4840*/  PLOP3.LUT P0, PT, PT, PT, UP0, 0x80, 0x8 ;  /* 0x000000000008781c */ /* 0x000fca0003f0f008 */
[----:B------:R-:W-:-:S08]  /*4850*/  @UP0 ULEA UR4, UR15, UR17, 0x3 ;  /* 0x000000110f040291 */ /* 0x000fd0000f8e18ff */
[----:B------:R-:W-:-:S04]  /*4860*/  @P0 SHF.L.U32 R0, R2, 0x1f, RZ ;  /* 0x0000001f02000819 */ /* 0x000fc800000006ff */
[----:B------:R1:W2:Y:S01]  /*4870*/  @P0 SYNCS.PHASECHK.TRANS64.TRYWAIT P2, [UR4], R0 ;  /* 0x00000000ff0005a7 */ /* 0x0002a20008041104 */
[----:B------:R-:W3:Y:S02]  /*4880*/  SYNCS.PHASECHK.TRANS64.TRYWAIT P0, [UR23+0x1c0], R5 ;  /* 0x0001c005ff0075a7 */ /* 0x000ee40008001117 */
[----:B-123--:R-:W-:Y:S05]  /*4890*/  @!P0 BRA `(.L_x_86) ;  /* 0x0000005000c08947 */ /* 0x00efea0003800000 */
.L_x_202:
[----:B------:R-:W-:Y:S01]  /*48a0*/  UMOV UR19, UR14 ;  /* 0x0000000e00137c82 */ /* 0x000fe20008000000 */
[----:B------:R-:W-:Y:S05]  /*48b0*/  BRA.U !UP0, `(.L_x_87) ;  /* 0x0000000108987547 */ /* 0x000fea000b800000 */
[----:B------:R-:W-:Y:S02]  /*48c0*/  UIADD3 UR19, UPT, UPT, UR31, UR14, URZ ;  /* 0x0000000e1f137290 */ /* 0x000fe4000fffe0ff */
[----:B------:R-:W-:Y:S01]  /*48d0*/  UPLOP3.LUT UP2, UPT, UPT, UPT, UPT, 0x40, 0x4 ;  /* 0x000000000004789c */ /* 0x000fe20003f4e870 */
[----:B------:R-:W-:Y:S01]  /*48e0*/  UMOV UR16, UR25 ;  /* 0x0000001900107c82 */ /* 0x000fe20008000000 */
[----:B------:R-:W-:-:S09]  /*48f0*/  UMOV UR6, UR15 ;  /* 0x0000000f00067c82 */ /* 0x000fd20008000000 */
.L_x_90:
[----:B--2---:R-:W-:Y:S01]  /*4900*/  ULEA UR5, UR6, UR17, 0x3 ;  /* 0x0000001106057291 */ /* 0x004fe2000f8e18ff */
[----:B---3--:R-:W-:Y:S11]  /*4910*/  @P2 BRA `(.L_x_88) ;  /* 0x00000000000c2947 */ /* 0x008ff60003800000 */
[----:B-1----:R-:W-:Y:S04]  /*4920*/  SHF.L.U32 R5, R2, 0x1f, RZ ;  /* 0x0000001f02057819 */ /* 0x002fe800000006ff */
[----:B------:R-:W1:Y:S02]  /*4930*/  SYNCS.PHASECHK.TRANS64.TRYWAIT P0, [UR5], R5 ;  /* 0x00000005ff0075a7 */ /* 0x000e640008001105 */
[----:B-1----:R-:W-:Y:S05]  /*4940*/  @!P0 BRA `(.L_x_89) ;  /* 0x0000005000ac8947 */ /* 0x002fea0003800000 */
.L_x_88:
[----:B------:R-:W-:Y:S01]  /*4950*/  UISETP.NE.AND UP0, UPT, UR16, 0x1, UPT ;  /* 0x000000011000788c */ /* 0x000fe2000bf05270 */
[----:B------:R-:W-:Y:S01]  /*4960*/  PLOP3.LUT P2, PT, PT, PT, PT, 0x80, 0x8 ;  /* 0x000000000008781c */ /* 0x000fe20003f4f070 */
[----:B------:R-:W-:Y:S02]  /*4970*/  UIADD3 UR4, UPT, UPT, UR6, 0x1, URZ ;  /* 0x0000000106047890 */ /* 0x000fe4000fffe0ff */
[----:B------:R-:W-:Y:S02]  /*4980*/  ULEA UR12, UR6, UR22, 0x7 ;  /* 0x00000016060c7291 */ /* 0x000fe4000f8e38ff */
[----:B------:R-:W-:Y:S01]  /*4990*/  UISETP.NE.AND UP1, UPT, UR4, 0x14, UPT ;  /* 0x000000140400788c */ /* 0x000fe2000bf25270 */
[----:B------:R-:W-:Y:S01]  /*49a0*/  PLOP3.LUT P0, PT, PT, PT, UP0, 0x80, 0x8 ;  /* 0x000000000008781c */ /* 0x000fe20003f0f008 */
[----:B------:R-:W-:Y:S02]  /*49b0*/  UIADD3 UR10, UPT, UPT, UR12, 0x2, URZ ;  /* 0x000000020c0a7890 */ /* 0x000fe4000fffe0ff */
[----:B------:R-:W-:Y:S02]  /*49c0*/  USEL UR7, URZ, 0x1, UP1 ;  /* 0x00000001ff077887 */ /* 0x000fe40008800000 */
[----:B------:R-:W-:Y:S02]  /*49d0*/  USEL UR15, UR4, URZ, UP1 ;  /* 0x000000ff040f7287 */ /* 0x000fe40008800000 */
[----:B------:R-:W-:Y:S02]  /*49e0*/  UIADD3 UR14, UPT, UPT, UR14, 0x1, URZ ;  /* 0x000000010e0e7890 */ /* 0x000fe4000fffe0ff */
[----:B------:R-:W-:Y:S01]  /*49f0*/  @UP0 ULEA UR4, UR15, UR17, 0x3 ;  /* 0x000000110f040291 */ /* 0x000fe2000f8e18ff */
[----:B------:R-:W-:Y:S01]  /*4a00*/  LOP3.LUT R2, R2, UR7, RZ, 0x3c, !PT ;  /* 0x0000000702027c12 */ /* 0x000fe2000f8e3cff */
[----:B------:R-:W-:Y:S01]  /*4a10*/  UIADD3 UR7, UPT, UPT, UR5, 0xa0, URZ ;  /* 0x000000a005077890 */ /* 0x000fe2000fffe0ff */
[----:B------:R-:W-:Y:S02]  /*4a20*/  UMOV UR13, 0x80004020 ;  /* 0x80004020000d7882 */ /* 0x000fe40000000000 */
[----:B-1----:R-:W-:Y:S01]  /*4a30*/  @P0 SHF.L.U32 R0, R2, 0x1f, RZ ;  /* 0x0000001f02000819 */ /* 0x002fe200000006ff */
[----:B------:R-:W-:Y:S01]  /*4a40*/  UMOV UR5, 0x80004020 ;  /* 0x8000402000057882 */ /* 0x000fe20000000000 */
[----:B------:R-:W-:Y:S01]  /*4a50*/  UMOV UR11, 0x80004020 ;  /* 0x80004020000b7882 */ /* 0x000fe20000000000 */
[----:B------:R-:W-:Y:S01]  /*4a60*/  UMOV UR9, 0x80004020 ;  /* 0x8000402000097882 */ /* 0x000fe20000000000 */
[----:B------:R2:W3:Y:S01]  /*4a70*/  @P0 SYNCS.PHASECHK.TRANS64.TRYWAIT P2, [UR4], R0 ;  /* 0x00000000ff0005a7 */ /* 0x0004e20008041104 */
[----:B------:R-:W-:Y:S02]  /*4a80*/  ULEA UR4, UR6, UR21, 0x9 ;  /* 0x0000001506047291 */ /* 0x000fe4000f8e48ff */
[----:B------:R-:W-:Y:S02]  /*4a90*/  UISETP.NE.AND UP0, UPT, UR14, UR19, UPT ;  /* 0x000000130e00728c */ /* 0x000fe4000bf05270 */
[----:B------:R-:W-:Y:S02]  /*4aa0*/  UIADD3 UR8, UPT, UPT, UR4, 0x2, URZ ;  /* 0x0000000204087890 */ /* 0x000fe4000fffe0ff */
[----:B------:R-:W-:Y:S01]  /*4ab0*/  UIADD3 UR16, UPT, UPT, UR16, -0x1, URZ ;  /* 0xffffffff10107890 */ /* 0x000fe2000fffe0ff */
[----:B------:R-:W-:Y:S02]  /*4ac0*/  UMOV UR6, UR15 ;  /* 0x0000000f00067c82 */ /* 0x000fe40008000000 */
[----:B------:R2:W-:Y:S01]  /*4ad0*/  UTCHMMA.2CTA gdesc[UR4], gdesc[UR12], tmem[UR18], tmem[UR28], idesc[UR29], UP2 ;  /* 0x00ff1c0c040075ea */ /* 0x0005e20009200012 */
[----:B------:R-:W-:Y:S03]  /*4ae0*/  UPLOP3.LUT UP2, UPT, UPT, UPT, UPT, 0x80, 0x8 ;  /* 0x000000000008789c */ /* 0x000fe60003f4f070 */
[----:B------:R2:W-:Y:S01]  /*4af0*/  UTCHMMA.2CTA gdesc[UR8], gdesc[UR10], tmem[UR18], tmem[UR26], idesc[UR27], UPT ;  /* 0x00ff1a0a080075ea */ /* 0x0005e2000ba00012 */
[----:B------:R2:W-:Y:S01]  /*4b00*/  UTCBAR.2CTA.MULTICAST [UR7], URZ, UR20 ;  /* 0x000000ff070073e9 */ /* 0x0005e20008200814 */
[----:B------:R-:W-:Y:S06]  /*4b10*/  BRA.U UP0, `(.L_x_90) ;  /* 0xfffffffd00787547 */ /* 0x000fec000b83ffff */
.L_x_87:
[----:B--2---:R-:W-:Y:S01]  /*4b20*/  UIADD3 UR4, UPT, UPT, UR23, 0x1a0, URZ ;  /* 0x000001a017047890 */ /* 0x004fe2000fffe0ff */
[----:B------:R-:W-:-:S08]  /*4b30*/  UMOV UR14, UR19 ;  /* 0x00000013000e7c82 */ /* 0x000fd00008000000 */
[----:B------:R2:W-:Y:S01]  /*4b40*/  UTCBAR.2CTA.MULTICAST [UR4], URZ, UR30 ;  /* 0x000000ff040073e9 */ /* 0x0005e2000820081e */
[----:B------:R-:W-:Y:S02]  /*4b50*/  NOP ;  /* 0x0000000000007918 */ /* 0x000fe40000000000 */
.L_x_85:
[----:B--2---:R-:W-:Y:S01]  /*4b60*/  UIADD3 UR4, UPT, UPT, UR24, 0x1, URZ ;  /* 0x0000000118047890 */ /* 0x004fe2000fffe0ff */
[----:B------:R-:W-:-:S03]  /*4b70*/  ISETP.NE.AND P0, PT, R8, 0x2, PT ;  /* 0x000000020800780c */ /* 0x000fc60003f05270 */
[----:B------:R-:W-:Y:S01]  /*4b80*/  UISETP.NE.AND UP0, UPT, UR4, 0x4, UPT ;  /* 0x000000040400788c */ /* 0x000fe2000bf05270 */
[----:B-1----:R-:W-:Y:S02]  /*4b90*/  SEL R0, RZ, 0x1, P0 ;  /* 0x00000001ff007807 */ /* 0x002fe40000000000 */
[----:B------:R-:W-:Y:S01]  /*4ba0*/  SEL R8, R8, RZ, P0 ;  /* 0x000000ff08087207 */ /* 0x000fe20000000000 */
[----:B------:R-:W-:Y:S01]  /*4bb0*/  USEL UR5, URZ, 0x1, UP0 ;  /* 0x00000001ff057887 */ /* 0x000fe20008000000 */
[----:B------:R-:W-:Y:S01]  /*4bc0*/  LOP3.LUT R3, R3, R0, RZ, 0x3c, !PT ;  /* 0x0000000003037212 */ /* 0x000fe200078e3cff */
[----:B------:R-:W-:-:S04]  /*4bd0*/  USEL UR24, UR4, URZ, UP0 ;  /* 0x000000ff04187287 */ /* 0x000fc80008000000 */
[----:B------:R-:W-:Y:S01]  /*4be0*/  LOP3.LUT R9, R9, UR5, RZ, 0x3c, !PT ;  /* 0x0000000509097c12 */ /* 0x000fe2000f8e3cff */
[----:B------:R-:W-:Y:S07]  /*4bf0*/  @P1 BRA `(.L_x_91) ;  /* 0xfffffff800b01947 */ /* 0x000fee000383ffff */
[----:B------:R-:W1:Y:S01]  /*4c00*/  S2UR UR8, SR_CgaCtaId ;  /* 0x00000000000879c3 */ /* 0x000e620000008800 */
[----:B------:R-:W-:Y:S01]  /*4c10*/  ELECT P0, URZ, PT ;  /* 0x0000000000ff782f */ /* 0x000fe20003800000 */
[----:B------:R-:W-:Y:S01]  /*4c20*/  HFMA2 R0, -RZ, RZ, 0, 5.9604644775390625e-08 ;  /* 0x00000001ff007431 */ /* 0x000fe200000001ff */
[----:B------:R-:W-:-:S05]  /*4c30*/  UMOV UR4, 0x40 ;  /* 0x0000004000047882 */ /* 0x000fca0000000000 */
[----:B------:R-:W-:Y:S01]  /*4c40*/  UVIRTCOUNT.DEALLOC.SMPOOL 0x80 ;  /* 0x000000800000784c */ /* 0x000fe20000000000 */
[----:B------:R-:W-:Y:S02]  /*4c50*/  UISETP.NE.AND UP1, UPT, UR35, URZ, UPT ;  /* 0x000000ff2300728c */ /* 0x000fe4000bf25270 */
[----:B-1----:R-:W-:-:S09]  /*4c60*/  ULEA UR8, UR8, UR4, 0x18 ;  /* 0x0000000408087291 */ /* 0x002fd2000f8ec0ff */
[----:B------:R1:W-:Y:S01]  /*4c70*/  @P0 STS.U8 [UR8+0x1c], R0 ;  /* 0x00001c00ff000988 */ /* 0x0003e20008000008 */
[----:B------:R-:W-:Y:S05]  /*4c80*/  BRA.U UP1, `(.L_x_92) ;  /* 0x0000000101a07547 */ /* 0x000fea000b800000 */
[----:B------:R-:W-:Y:S01]  /*4c90*/  UIADD3 UR7, UPT, UPT, UR17, 0x1c0, URZ ;  /* 0x000001c011077890 */ /* 0x000fe2000fffe0ff */
[----:B------:R-:W-:-:S03]  /*4ca0*/  SHF.L.U32 R3, R9, 0x1f, RZ ;  /* 0x0000001f09037819 */ /* 0x000fc600000006ff */
[----:B------:R-:W-:-:S09]  /*4cb0*/  ULEA UR4, UR24, UR7, 0x3 ;  /* 0x0000000718047291 */ /* 0x000fd2000f8e18ff */
[----:B------:R-:W2:Y:S02]  /*4cc0*/  SYNCS.PHASECHK.TRANS64.TRYWAIT P0, [UR4], R3 ;  /* 0x00000003ff0075a7 */ /* 0x000ea40008001104 */
[----:B--2---:R-:W-:Y:S05]  /*4cd0*/  @!P0 BRA `(.L_x_93) ;  /* 0x0000004c00e08947 */ /* 0x004fea0003800000 */
.L_x_205:
        /* <DEDUP_REMOVED lines=9> */
.L_x_207:
        /* <DEDUP_REMOVED lines=9> */
.L_x_209:
[----:B------:R-:W-:-:S04]  /*4e00*/  UIADD3 UR4, UPT, UPT, UR4, 0x1, URZ ;  /* 0x0000000104047890 */ /* 0x000fc8000fffe0ff */
[----:B------:R-:W-:-:S04]  /*4e10*/  UISETP.NE.AND UP0, UPT, UR4, 0x4, UPT ;  /* 0x000000040400788c */ /* 0x000fc8000bf05270 */
[----:B------:R-:W-:Y:S02]  /*4e20*/  USEL UR5, URZ, 0x1, UP0 ;  /* 0x00000001ff057887 */ /* 0x000fe40008000000 */
[----:B------:R-:W-:-:S04]  /*4e30*/  USEL UR4, UR4, URZ, UP0 ;  /* 0x000000ff04047287 */ /* 0x000fc80008000000 */
[----:B------:R-:W-:Y:S01]  /*4e40*/  ULEA UR4, UR4, UR7, 0x3 ;  /* 0x0000000704047291 */ /* 0x000fe2000f8e18ff */
[----:B-1----:R-:W-:-:S04]  /*4e50*/  LOP3.LUT R3, R2, UR5, RZ, 0x3c, !PT ;  /* 0x0000000502037c12 */ /* 0x002fc8000f8e3cff */
[----:B------:R-:W-:Y:S01]  /*4e60*/  SHF.L.U32 R3, R3, 0x1f, RZ ;  /* 0x0000001f03037819 */ /* 0x000fe200000006ff */
[----:B------:R-:W-:-:S04]  /*4e70*/  IMAD.U32 R0, RZ, RZ, UR4 ;  /* 0x00000004ff007e24 */ /* 0x000fc8000f8e00ff */
[----:B------:R1:W2:Y:S03]  /*4e80*/  SYNCS.PHASECHK.TRANS64.TRYWAIT P0, [R0+URZ], R3 ;  /* 0x00000003000075a7 */ /* 0x0002a600080011ff */
[----:B--2---:R-:W-:Y:S05]  /*4e90*/  @!P0 NANOSLEEP.SYNCS 0x989680 ;  /* 0x009896800000895d */ /* 0x004fea0003900000 */
[----:B------:R-:W2:Y:S02]  /*4ea0*/  @!P0 SYNCS.PHASECHK.TRANS64 P0, [R0+URZ], R3 ;  /* 0x00000003000085a7 */ /* 0x000ea400080010ff */
[----:B--2---:R-:W-:Y:S05]  /*4eb0*/  @P0 BRA `(.L_x_96) ;  /* 0x0000000000200947 */ /* 0x004fea0003800000 */
.L_x_97:
[----:B--2---:R2:W4:Y:S02]  /*4ec0*/  SYNCS.PHASECHK.TRANS64.TRYWAIT P0, [R0+URZ], R3 ;  /* 0x00000003000075a7 */ /* 0x00452400080011ff */
[----:B----4-:R-:W-:Y:S05]  /*4ed0*/  @!P0 NANOSLEEP.SYNCS 0x989680 ;  /* 0x009896800000895d */ /* 0x010fea0003900000 */
[----:B------:R-:W4:Y:S02]  /*4ee0*/  @!P0 SYNCS.PHASECHK.TRANS64 P0, [R0+URZ], R3 ;  /* 0x00000003000085a7 */ /* 0x000f2400080010ff */
[----:B----4-:R-:W-:Y:S05]  /*4ef0*/  @!P0 BRA `(.L_x_97) ;  /* 0xfffffffc00f08947 */ /* 0x010fea000383ffff */
[----:B------:R-:W-:Y:S05]  /*4f00*/  BRA `(.L_x_96) ;  /* 0x00000000000c7947 */ /* 0x000fea0003800000 */
.L_x_92:
[----:B------:R-:W-:-:S04]  /*4f10*/  UIADD3 UR4, UPT, UPT, UR17, 0x200, URZ ;  /* 0x0000020011047890 */ /* 0x000fc8000fffe0ff */
[----:B------:R-:W-:-:S09]  /*4f20*/  UPRMT UR4, UR34, 0x654, UR4 ;  /* 0x0000065422047896 */ /* 0x000fd20008000004 */
[----:B------:R-:W-:Y:S03]  /*4f30*/  SYNCS.ARRIVE.TRANS64.RED.A1T0 RZ, [UR4], RZ ;  /* 0x000000ffffff79a7 */ /* 0x000fe60008100404 */
.L_x_96:
[----:B-12---:R-:W-:Y:S01]  /*4f40*/  SHF.L.U32 R3, RZ, 0x1f, RZ ;  /* 0x0000001fff037819 */ /* 0x006fe200000006ff */
[----:B------:R-:W-:Y:S01]  /*4f50*/  UIADD3 UR4, UPT, UPT, UR17, 0x200, URZ ;  /* 0x0000020011047890 */ /* 0x000fe2000fffe0ff */
[----:B------:R-:W-:Y:S02]  /*4f60*/  PLOP3.LUT P0, PT, PT, PT, UP1, 0x80, 0x8 ;  /* 0x000000000008781c */ /* 0x000fe40003f0f018 */
[----:B------:R-:W1:Y:S02]  /*4f70*/  SYNCS.PHASECHK.TRANS64.TRYWAIT P1, [UR17+0x200], R3 ;  /* 0x00020003ff0075a7 */ /* 0x000e640008021111 */
[----:B-1----:R-:W-:Y:S09]  /*4f80*/  @!P1 BRA `(.L_x_98) ;  /* 0x0000004c007c9947 */ /* 0x002ff20003800000 */
.L_x_211:
[----:B------:R-:W-:Y:S01]  /*4f90*/  @!UP1 UPRMT UR4, UR34, 0x654, UR4 ;  /* 0x0000065422049896 */ /* 0x000fe20008000004 */
[----:B------:R-:W-:Y:S01]  /*4fa0*/  UMOV UR5, 0xffff ;  /* 0x0000ffff00057882 */ /* 0x000fe20000000000 */
[----:B------:R-:W-:-:S07]  /*4fb0*/  UMOV UR6, 0x1 ;  /* 0x0000000100067882 */ /* 0x000fce0000000000 */
[----:B------:R-:W-:Y:S01]  /*4fc0*/  @!P0 SYNCS.ARRIVE.TRANS64.RED.A1T0 RZ, [UR4], RZ ;  /* 0x000000ffffff89a7 */ /* 0x000fe20008100404 */
[----:B------:R-:W-:Y:S01]  /*4fd0*/  NOP ;  /* 0x0000000000007918 */ /* 0x000fe20000000000 */
[----:B-1----:R-:W1:Y:S01]  /*4fe0*/  LDS R0, [UR8+0x14] ;  /* 0x00001408ff007984 */ /* 0x002e620008000800 */
[----:B------:R-:W-:-:S04]  /*4ff0*/  ULOP3.LUT UR4, UR32, 0xffff, URZ, 0xc0, !UPT ;  /* 0x0000ffff20047892 */ /* 0x000fc8000f8ec0ff */
[----:B------:R-:W-:-:S04]  /*5000*/  USHF.R.U32.HI UR4, URZ, 0x5, UR4 ;  /* 0x00000005ff047899 */ /* 0x000fc80008011604 */
[----:B------:R-:W-:Y:S02]  /*5010*/  USHF.L.U32 UR5, UR5, UR4, URZ ;  /* 0x0000000405057299 */ /* 0x000fe400080006ff */
[----:B------:R-:W-:-:S04]  /*5020*/  USHF.L.U32 UR4, UR6, UR4, URZ ;  /* 0x0000000406047299 */ /* 0x000fc800080006ff */
[----:B-1----:R-:W-:-:S04]  /*5030*/  LOP3.LUT R0, R0, UR5, RZ, 0xc0, !PT ;  /* 0x0000000500007c12 */ /* 0x002fc8000f8ec0ff */
[----:B------:R-:W-:-:S13]  /*5040*/  ISETP.NE.AND P0, PT, R0, UR5, PT ;  /* 0x0000000500007c0c */ /* 0x000fda000bf05270 */
[----:B------:R-:W-:Y:S05]  /*5050*/  @P0 BRA `(.L_x_99) ;  /* 0x0000000000580947 */ /* 0x000fea0003800000 */
[----:B------:R-:W1:Y:S02]  /*5060*/  LDS R0, [UR8+0x18] ;  /* 0x00001808ff007984 */ /* 0x000e640008000800 */
[----:B-1----:R-:W-:-:S04]  /*5070*/  LOP3.LUT R0, R0, UR4, RZ, 0xc0, !PT ;  /* 0x0000000400007c12 */ /* 0x002fc8000f8ec0ff */
[----:B------:R-:W-:-:S13]  /*5080*/  ISETP.NE.AND P0, PT, R0, UR4, PT ;  /* 0x0000000400007c0c */ /* 0x000fda000bf05270 */
[----:B------:R-:W-:Y:S05]  /*5090*/  @P0 BRA `(.L_x_100) ;  /* 0x00000000003c0947 */ /* 0x000fea0003800000 */
[----:B------:R-:W1:Y:S01]  /*50a0*/  S2R R2, SR_LANEID ;  /* 0x0000000000027919 */ /* 0x000e620000000000 */
[----:B------:R-:W-:Y:S01]  /*50b0*/  ULOP3.LUT UR5, URZ, UR5, URZ, 0x33, !UPT ;  /* 0x00000005ff057292 */ /* 0x000fe2000f8e33ff */
[----:B------:R-:W-:Y:S01]  /*50c0*/  LOP3.LUT R4, RZ, UR4, RZ, 0x33, !PT ;  /* 0x00000004ff047c12 */ /* 0x000fe2000f8e33ff */
[----:B------:R-:W-:Y:S02]  /*50d0*/  VOTEU.ANY UR4, UPT, PT ;  /* 0x0000000000047886 */ /* 0x000fe400038e0100 */
[----:B------:R-:W-:Y:S01]  /*50e0*/  UFLO.U32 UR4, UR4 ;  /* 0x00000004000472bd */ /* 0x000fe200080e0000 */
[----:B------:R-:W2:Y:S01]  /*50f0*/  REDUX UR6, R4 ;  /* 0x00000000040673c4 */ /* 0x000ea20000000000 */
[----:B------:R-:W-:-:S06]  /*5100*/  IMAD.U32 R0, RZ, RZ, UR5 ;  /* 0x00000005ff007e24 */ /* 0x000fcc000f8e00ff */
[----:B------:R4:W-:Y:S01]  /*5110*/  UTCATOMSWS.AND URZ, UR5 ;  /* 0x0000000500ff79e3 */ /* 0x0009e20008000000 */
[----:B------:R-:W3:Y:S01]  /*5120*/  REDUX UR7, R0 ;  /* 0x00000000000773c4 */ /* 0x000ee20000000000 */
[----:B-1----:R-:W-:Y:S01]  /*5130*/  ISETP.EQ.U32.AND P0, PT, R2, UR4, PT ;  /* 0x0000000402007c0c */ /* 0x002fe2000bf02070 */
[----:B--2---:R-:W-:Y:S01]  /*5140*/  IMAD.U32 R2, RZ, RZ, UR6 ;  /* 0x00000006ff027e24 */ /* 0x004fe2000f8e00ff */
[----:B---3--:R-:W-:-:S11]  /*5150*/  MOV R3, UR7 ;  /* 0x0000000700037c02 */ /* 0x008fd60008000f00 */
[----:B------:R4:W-:Y:S04]  /*5160*/  @P0 ATOMS.AND RZ, [UR8+0x14], R3 ;  /* 0x00001403ffff098c */ /* 0x0009e8000a800008 */
[----:B------:R4:W-:Y:S01]  /*5170*/  @P0 ATOMS.AND RZ, [UR8+0x18], R2 ;  /* 0x00001802ffff098c */ /* 0x0009e2000a800008 */
[----:B------:R-:W-:Y:S05]  /*5180*/  BRA `(.L_x_101) ;  /* 0x0000000000147947 */ /* 0x000fea0003800000 */
.L_x_100:
[----:B------:R-:W-:Y:S02]  /*5190*/  MOV R2, 0x51b0 ;  /* 0x000051b000027802 */ /* 0x000fe40000000f00 */
[----:B---3-5:R-:W-:Y:S05]  /*51a0*/  CALL.REL.NOINC `($__internal_0_$__cuda_sm10x_tcgen05_guardrail_trap_col_being_dealloced_not_returned_by_alloc) ;  /* 0x0000004c00e87944 */ /* 0x028fea0003c00000 */
[----:B------:R-:W-:Y:S05]  /*51b0*/  BRA `(.L_x_101) ;  /* 0x0000000000087947 */ /* 0x000fea0003800000 */
.L_x_99:
[----:B------:R-:W-:Y:S02]  /*51c0*/  MOV R2, 0x51e0 ;  /* 0x000051e000027802 */ /* 0x000fe40000000f00 */
[----:B---3-5:R-:W-:Y:S05]  /*51d0*/  CALL.REL.NOINC `($__internal_2_$__cuda_sm10x_tcgen05_guardrail_trap_unallocated_columns_being_dealloced) ;  /* 0x0000004c00f47944 */ /* 0x028fea0003c00000 */
.L_x_101:
[----:B------:R-:W-:Y:S01]  /*51e0*/  NOP ;  /* 0x0000000000007918 */ /* 0x000fe20000000000 */
[----:B----4-:R-:W-:Y:S05]  /*51f0*/  EXIT ;  /* 0x000000000000794d */ /* 0x010fea0003800000 */
.L_x_72:
[----:B------:R-:W-:-:S09]  /*5200*/  UISETP.NE.OR UP0, UPT, UR22, 0x3, !UP3 ;  /* 0x000000031600788c */ /* 0x000fd2000df05670 */
[----:B------:R-:W-:Y:S05]  /*5210*/  BRA.U UP0, `(.L_x_102) ;  /* 0x0000000d00fc7547 */ /* 0x000fea000b800000 */
[----:B------:R-:W1:Y:S01]  /*5220*/  S2UR UR6, SR_CgaCtaId ;  /* 0x00000000000679c3 */ /* 0x000e620000008800 */
[----:B------:R-:W2:Y:S01]  /*5230*/  LDCU UR33, c[0x0][0x370] ;  /* 0x00006e00ff2177ac */ /* 0x000ea20008000800 */
[----:B------:R-:W-:Y:S02]  /*5240*/  HFMA2 R13, -RZ, RZ, 0, 0 ;  /* 0x00000000ff0d7431 */ /* 0x000fe400000001ff */
[----:B------:R-:W-:Y:S01]  /*5250*/  IMAD.MOV.U32 R15, RZ, RZ, 0x1 ;  /* 0x00000001ff0f7424 */ /* 0x000fe200078e00ff */
[----:B------:R-:W-:Y:S01]  /*5260*/  MOV R7, 0x2000 ;  /* 0x0000200000077802 */ /* 0x000fe20000000f00 */
[----:B------:R-:W2:Y:S01]  /*5270*/  LDCU.128 UR28, c[0x0][0xb10] ;  /* 0x00016200ff1c77ac */ /* 0x000ea20008000c00 */
[----:B------:R-:W-:Y:S01]  /*5280*/  IMAD.MOV.U32 R14, RZ, RZ, RZ ;  /* 0x000000ffff0e7224 */ /* 0x000fe200078e00ff */
[----:B------:R-:W3:Y:S01]  /*5290*/  LDC.64 R16, c[0x0][0x348] ;  /* 0x0000d200ff107b82 */ /* 0x000ee20000000a00 */
[----:B------:R-:W4:Y:S01]  /*52a0*/  LDCU UR27, c[0x0][0x374] ;  /* 0x00006e80ff1b77ac */ /* 0x000f220008000800 */
[----:B------:R-:W4:Y:S06]  /*52b0*/  LDCU UR15, c[0x0][0xb0c] ;  /* 0x00016180ff0f77ac */ /* 0x000f2c0008000800 */
[----:B------:R-:W3:Y:S01]  /*52c0*/  LDC.64 R2, c[0x0][0x888] ;  /* 0x00022200ff027b82 */ /* 0x000ee20000000a00 */
[----:B------:R-:W4:Y:S01]  /*52d0*/  LDCU UR38, c[0x0][0xb20] ;  /* 0x00016400ff2677ac */ /* 0x000f220008000800 */
[----:B------:R-:W4:Y:S06]  /*52e0*/  LDCU UR4, c[0x0][0xb30] ;  /* 0x00016600ff0477ac */ /* 0x000f2c0008000800 */
[----:B------:R-:W3:Y:S01]  /*52f0*/  LDC.64 R4, c[0x0][0x890] ;  /* 0x00022400ff047b82 */ /* 0x000ee20000000a00 */
[----:B------:R-:W-:Y:S01]  /*5300*/  UMOV UR24, 0x400 ;  /* 0x0000040000187882 */ /* 0x000fe20000000000 */
[----:B------:R-:W-:-:S02]  /*5310*/  UPLOP3.LUT UP3, UPT, UPT, UPT, UPT, 0x40, 0x4 ;  /* 0x000000000004789c */ /* 0x000fc40003f6e870 */
[----:B-1----:R-:W-:Y:S02]  /*5320*/  ULEA UR24, UR6, UR24, 0x18 ;  /* 0x0000001806187291 */ /* 0x002fe4000f8ec0ff */
[----:B--2---:R-:W-:Y:S02]  /*5330*/  UIMAD.WIDE.U32 UR6, UR33, UR28, URZ ;  /* 0x0000001c210672a5 */ /* 0x004fe4000f8e00ff */
[----:B----4-:R-:W-:Y:S02]  /*5340*/  UIMAD.WIDE.U32 UR8, UR27, UR31, URZ ;  /* 0x0000001f1b0872a5 */ /* 0x010fe4000f8e00ff */
[----:B------:R-:W-:Y:S02]  /*5350*/  UISETP.GE.AND UP0, UPT, UR40, 0x1, UPT ;  /* 0x000000012800788c */ /* 0x000fe4000bf06270 */
[----:B------:R-:W-:Y:S01]  /*5360*/  UISETP.NE.AND UP4, UPT, UR40, 0x1, UPT ;  /* 0x000000012800788c */ /* 0x000fe2000bf85270 */
[----:B------:R-:W-:Y:S02]  /*5370*/  UMOV UR6, UR7 ;  /* 0x0000000700067c82 */ /* 0x000fe40008000000 */
[----:B------:R-:W-:Y:S01]  /*5380*/  UMOV UR34, UR9 ;  /* 0x0000000900227c82 */ /* 0x000fe20008000000 */
[----:B------:R-:W1:Y:S01]  /*5390*/  LDCU.64 UR16, c[0x0][0xb28] ;  /* 0x00016500ff1077ac */ /* 0x000e620008000a00 */
[----:B------:R-:W-:-:S02]  /*53a0*/  UISETP.NE.AND UP6, UPT, UR15, 0x1, UPT ;  /* 0x000000010f00788c */ /* 0x000fc4000bfc5270 */
[----:B------:R-:W-:Y:S02]  /*53b0*/  UISETP.NE.AND UP5, UPT, UR30, 0x1, UPT ;  /* 0x000000011e00788c */ /* 0x000fe4000bfa5270 */
[----:B------:R-:W-:Y:S02]  /*53c0*/  USHF.R.U32.HI UR35, URZ, UR29, UR6 ;  /* 0x0000001dff237299 */ /* 0x000fe40008011606 */
[----:B------:R-:W-:Y:S02]  /*53d0*/  USHF.R.U32.HI UR34, URZ, UR38, UR34 ;  /* 0x00000026ff227299 */ /* 0x000fe40008011622 */
[----:B------:R-:W-:Y:S01]  /*53e0*/  UISETP.NE.AND UP2, UPT, UR4, 0x1, UPT ;  /* 0x000000010400788c */ /* 0x000fe2000bf45270 */
[----:B------:R-:W-:-:S10]  /*53f0*/  UMOV UR12, URZ ;  /* 0x000000ff000c7c82 */ /* 0x000fd40008000000 */
.L_x_111:
[C---:B------:R-:W-:Y:S02]  /*5400*/  LEA R12, R14.reuse, UR24, 0x3 ;  /* 0x000000180e0c7c11 */ /* 0x040fe4000f8e18ff */
[----:B------:R-:W-:Y:S02]  /*5410*/  SHF.L.U32 R9, R13, 0x1f, RZ ;  /* 0x0000001f0d097819 */ /* 0x000fe400000006ff */
[----:B------:R-:W-:Y:S02]  /*5420*/  LEA R10, R14, UR24, 0x4 ;  /* 0x000000180e0a7c11 */ /* 0x000fe4000f8e20ff */
[----:B------:R-:W2:Y:S02]  /*5430*/  SYNCS.PHASECHK.TRANS64.TRYWAIT P0, [R12+URZ+0x180], R9 ;  /* 0x000180090c0075a7 */ /* 0x000ea400080011ff */
[----:B--2-4-:R-:W-:Y:S05]  /*5440*/  @!P0 BRA `(.L_x_103) ;  /* 0x0000004800648947 */ /* 0x014fea0003800000 */
.L_x_212:
[----:B--2---:R-:W2:Y:S01]  /*5450*/  LDS.128 R8, [R10+0x210] ;  /* 0x000210000a087984 */ /* 0x004ea20000000c00 */
[----:B------:R-:W-:Y:S01]  /*5460*/  UISETP.GE.AND UP0, UPT, UR40, 0x1, UPT ;  /* 0x000000012800788c */ /* 0x000fe2000bf06270 */
[----:B------:R-:W-:Y:S01]  /*5470*/  @!PT LDS RZ, [RZ] ;  /* 0x00000000fffff984 */ /* 0x000fe20000000800 */
[----:B------:R-:W-:Y:S01]  /*5480*/  @!PT LDS RZ, [RZ] ;  /* 0x00000000fffff984 */ /* 0x000fe20000000800 */
[----:B------:R-:W-:Y:S01]  /*5490*/  @!PT LDS RZ, [RZ] ;  /* 0x00000000fffff984 */ /* 0x000fe20000000800 */
[----:B------:R-:W-:Y:S01]  /*54a0*/  @!PT LDS RZ, [RZ] ;  /* 0x00000000fffff984 */ /* 0x000fe20000000800 */
[----:B------:R4:W-:Y:S06]  /*54b0*/  MEMBAR.ALL.CTA ;  /* 0x0000000000007992 */ /* 0x0009ec0000008000 */
[----:B----4-:R-:W4:Y:S01]  /*54c0*/  FENCE.VIEW.ASYNC.S ;  /* 0x00000000000073c6 */ /* 0x010f220000000000 */
[----:B--2---:R-:W-:Y:S11]  /*54d0*/  LOP3.LUT P0, RZ, R10, 0x1, RZ, 0xc0, !PT ;  /* 0x000000010aff7812 */ /* 0x004ff6000780c0ff */
[----:B------:R-:W-:Y:S02]  /*54e0*/  @!UPT UIADD3 URZ, UPT, UPT, URZ, URZ, URZ ;  /* 0x000000fffffff290 */ /* 0x000fe4000fffe0ff */
[----:B----4-:R-:W-:Y:S01]  /*54f0*/  VOTEU.ANY UP1, P0 ;  /* 0x0000000000ff7886 */ /* 0x010fe20000020100 */
[----:B------:R-:W-:Y:S11]  /*5500*/  PLOP3.LUT P0, PT, PT, PT, UP1, 0x80, 0x8 ;  /* 0x000000000008781c */ /* 0x000ff60003f0f018 */
[----:B------:R-:W-:Y:S02]  /*5510*/  @!UPT UIADD3 URZ, UPT, UPT, URZ, URZ, URZ ;  /* 0x000000fffffff290 */ /* 0x000fe4000fffe0ff */
[----:B------:R-:W-:Y:S02]  /*5520*/  @P0 SHF.R.U32.HI R0, RZ, 0x10, R9 ;  /* 0x00000010ff000819 */ /* 0x000fe40000011609 */
[----:B------:R-:W-:Y:S02]  /*5530*/  @P0 MOV R6, R8 ;  /* 0x0000000800060202 */ /* 0x000fe40000000f00 */
[----:B------:R-:W-:Y:S01]  /*5540*/  @P0 R2UR UR4, R0 ;  /* 0x00000000000402ca */ /* 0x000fe200000e0000 */
[----:B------:R-:W-:Y:S01]  /*5550*/  VIADD R0, R12, 0x190 ;  /* 0x000001900c007836 */ /* 0x000fe20000000000 */
[----:B------:R-:W-:Y:S02]  /*5560*/  @P0 LOP3.LUT R8, R9, 0xffff, RZ, 0xc0, !PT ;  /* 0x0000ffff09080812 */ /* 0x000fe400078ec0ff */
[----:B------:R-:W-:Y:S02]  /*5570*/  @P0 R2UR UR6, R6 ;  /* 0x00000000060602ca */ /* 0x000fe400000e0000 */
[----:B------:R-:W-:Y:S02]  /*5580*/  PRMT R0, RZ, 0x654, R0 ;  /* 0x00000654ff007816 */ /* 0x000fe40000000000 */
[----:B------:R-:W-:Y:S02]  /*5590*/  @P0 R2UR UR5, R8 ;  /* 0x00000000080502ca */ /* 0x000fe400000e0000 */
[----:B------:R2:W-:Y:S03]  /*55a0*/  SYNCS.ARRIVE.TRANS64.RED.A1T0 RZ, [R0+URZ], RZ ;  /* 0x000000ff00ff79a7 */ /* 0x0005e600081004ff */
[----:B------:R-:W-:Y:S04]  /*55b0*/  @UP1 UMOV UR25, UR4 ;  /* 0x0000000400191c82 */ /* 0x000fe80008000000 */
[----:B------:R-:W-:Y:S04]  /*55c0*/  @UP1 UMOV UR14, UR6 ;  /* 0x00000006000e1c82 */ /* 0x000fe80008000000 */
[----:B------:R-:W-:Y:S01]  /*55d0*/  @UP1 UMOV UR13, UR5 ;  /* 0x00000005000d1c82 */ /* 0x000fe20008000000 */
[----:B------:R-:W-:Y:S05]  /*55e0*/  BRA.U !UP0, `(.L_x_104) ;  /* 0x0000000108a47547 */ /* 0x000fea000b800000 */
[----:B------:R-:W-:Y:S02]  /*55f0*/  UIMAD.WIDE.U32 UR8, UR13, UR31, URZ ;  /* 0x0000001f0d0872a5 */ /* 0x000fe4000f8e00ff */
[----:B------:R-:W-:Y:S02]  /*5600*/  UIMAD.WIDE.U32 UR10, UR14, UR28, URZ ;  /* 0x0000001c0e0a72a5 */ /* 0x000fe4000f8e00ff */
[----:B------:R-:W-:Y:S02]  /*5610*/  USEL UR4, UR27, UR34, !UP5 ;  /* 0x000000221b047287 */ /* 0x000fe4000e800000 */
[----:B------:R-:W-:Y:S02]  /*5620*/  USEL UR7, UR33, UR35, !UP6 ;  /* 0x0000002321077287 */ /* 0x000fe4000f000000 */
[----:B-1----:R-:W-:Y:S02]  /*5630*/  UIMAD.WIDE.U32 UR18, UR4, UR16, URZ ;  /* 0x00000010041272a5 */ /* 0x002fe4000f8e00ff */
[----:B------:R-:W-:Y:S01]  /*5640*/  UIMAD.WIDE.U32 UR20, UR7, UR16, URZ ;  /* 0x00000010071472a5 */ /* 0x000fe2000f8e00ff */
[----:B------:R-:W-:Y:S02]  /*5650*/  UMOV UR5, UR9 ;  /* 0x0000000900057c82 */ /* 0x000fe40008000000 */
[----:B------:R-:W-:Y:S03]  /*5660*/  USHF.R.U32.HI UR6, URZ, UR38, UR5 ;  /* 0x00000026ff067299 */ /* 0x000fe60008011605 */
[----:B------:R-:W-:Y:S01]  /*5670*/  UMOV UR5, UR11 ;  /* 0x0000000b00057c82 */ /* 0x000fe20008000000 */
[----:B------:R-:W-:Y:S02]  /*5680*/  USEL UR6, UR13, UR6, !UP5 ;  /* 0x000000060d067287 */ /* 0x000fe4000e800000 */
[----:B------:R-:W-:Y:S02]  /*5690*/  USHF.R.U32.HI UR8, URZ, UR29, UR5 ;  /* 0x0000001dff087299 */ /* 0x000fe40008011605 */
[----:B------:R-:W-:Y:S01]  /*56a0*/  UIMAD.WIDE.U32 UR10, UR6, UR16, URZ ;  /* 0x00000010060a72a5 */ /* 0x000fe2000f8e00ff */
[----:B------:R-:W-:Y:S02]  /*56b0*/  UMOV UR5, UR19 ;  /* 0x0000001300057c82 */ /* 0x000fe40008000000 */
[----:B------:R-:W-:Y:S03]  /*56c0*/  @UP4 USHF.R.U32.HI UR4, URZ, UR17, UR5 ;  /* 0x00000011ff044299 */ /* 0x000fe60008011605 */
[----:B------:R-:W-:Y:S01]  /*56d0*/  UMOV UR5, UR21 ;  /* 0x0000001500057c82 */ /* 0x000fe20008000000 */
[----:B------:R-:W-:Y:S02]  /*56e0*/  UIMAD UR4, UR40, UR4, URZ ;  /* 0x00000004280472a4 */ /* 0x000fe4000f8e02ff */
[----:B------:R-:W-:Y:S02]  /*56f0*/  @UP4 USHF.R.U32.HI UR7, URZ, UR17, UR5 ;  /* 0x00000011ff074299 */ /* 0x000fe40008011605 */
[----:B------:R-:W-:Y:S02]  /*5700*/  USEL UR5, UR14, UR8, !UP6 ;  /* 0x000000080e057287 */ /* 0x000fe4000f000000 */
[----:B------:R-:W-:Y:S02]  /*5710*/  UIMAD UR8, UR40, UR7, URZ ;  /* 0x00000007280872a4 */ /* 0x000fe4000f8e02ff */
[----:B------:R-:W-:Y:S03]  /*5720*/  UISETP.GE.AND UP0, UPT, UR6, UR4, UPT ;  /* 0x000000040600728c */ /* 0x000fe6000bf06270 */
[----:B------:R-:W-:Y:S01]  /*5730*/  UMOV UR4, UR11 ;  /* 0x0000000b00047c82 */ /* 0x000fe20008000000 */
[----:B------:R-:W-:Y:S02]  /*5740*/  UISETP.GE.OR UP0, UPT, UR5, UR8, UP0 ;  /* 0x000000080500728c */ /* 0x000fe40008706670 */
[----:B------:R-:W-:Y:S02]  /*5750*/  USHF.R.U32.HI UR4, URZ, UR17, UR4 ;  /* 0x00000011ff047299 */ /* 0x000fe40008011604 */
[----:B------:R-:W-:Y:S02]  /*5760*/  UIMAD.WIDE.U32 UR8, UR5, UR16, URZ ;  /* 0x00000010050872a5 */ /* 0x000fe4000f8e00ff */
[----:B------:R-:W-:Y:S04]  /*5770*/  USEL UR10, UR6, UR4, !UP4 ;  /* 0x00000004060a7287 */ /* 0x000fe8000e000000 */
[----:B------:R-:W-:Y:S01]  /*5780*/  UIADD3 UR11, UPT, UPT, -UR10, URZ, URZ ;  /* 0x000000ff0a0b7290 */ /* 0x000fe2000fffe1ff */
[----:B------:R-:W-:Y:S02]  /*5790*/  @!UP0 UMOV UR4, UR9 ;  /* 0x0000000900048c82 */ /* 0x000fe40008000000 */
[----:B------:R-:W-:Y:S02]  /*57a0*/  @!UP0 USHF.R.U32.HI UR4, URZ, UR17, UR4 ;  /* 0x00000011ff048299 */ /* 0x000fe40008011604 */
[----:B------:R-:W-:Y:S02]  /*57b0*/  UIMAD UR8, UR40, UR11, UR6 ;  /* 0x0000000b280872a4 */ /* 0x000fe4000f8e0206 */
[----:B------:R-:W-:Y:S04]  /*57c0*/  @!UP0 USEL UR4, UR5, UR4, !UP4 ;  /* 0x0000000405048287 */ /* 0x000fe8000e000000 */
[----:B------:R-:W-:Y:S02]  /*57d0*/  @!UP0 UIMAD UR8, UR7, UR8, UR4 ;  /* 0x00000008070882a4 */ /* 0x000fe4000f8e0204 */
[----:B------:R-:W-:Y:S02]  /*57e0*/  @!UP0 UIADD3 UR9, UPT, UPT, UR10, -UR4, URZ ;  /* 0x800000040a098290 */ /* 0x000fe4000fffe0ff */
[----:B------:R-:W-:Y:S02]  /*57f0*/  UIADD3 UR4, UPT, UPT, -UR5, URZ, URZ ;  /* 0x000000ff05047290 */ /* 0x000fe4000fffe1ff */
[----:B------:R-:W-:Y:S02]  /*5800*/  UIADD3 UR7, UPT, UPT, -UR6, URZ, URZ ;  /* 0x000000ff06077290 */ /* 0x000fe4000fffe1ff */
[----:B------:R-:W-:Y:S02]  /*5810*/  @!UP0 UIMAD UR6, UR9, UR40, UR5 ;  /* 0x00000028090682a4 */ /* 0x000fe4000f8e0205 */
[----:B------:R-:W-:Y:S02]  /*5820*/  UIMAD UR14, UR15, UR4, UR14 ;  /* 0x000000040f0e72a4 */ /* 0x000fe4000f8e020e */
[----:B------:R-:W-:Y:S01]  /*5830*/  UIMAD UR13, UR30, UR7, UR13 ;  /* 0x000000071e0d72a4 */ /* 0x000fe2000f8e020d */
[----:B------:R-:W-:Y:S02]  /*5840*/  @!UP0 UMOV UR5, UR8 ;  /* 0x0000000800058c82 */ /* 0x000fe40008000000 */
[----:B------:R-:W-:Y:S02]  /*5850*/  UIMAD UR14, UR5, UR15, UR14 ;  /* 0x0000000f050e72a4 */ /* 0x000fe4000f8e020e */
[----:B------:R-:W-:Y:S11]  /*5860*/  UIMAD UR13, UR6, UR30, UR13 ;  /* 0x0000001e060d72a4 */ /* 0x000ff6000f8e020d */
[----:B------:R-:W-:Y:S01]  /*5870*/  @!UPT UIADD3 URZ, UPT, UPT, URZ, URZ, URZ ;  /* 0x000000fffffff290 */ /* 0x000fe2000fffe0ff */
.L_x_104:
[----:B------:R-:W4:Y:S01]  /*5880*/  @!UP2 LDCU.128 UR20, c[0x0][0xb10] ;  /* 0x00016200ff14a7ac */ /* 0x000f220008000c00 */
[C---:B---3--:R-:W-:Y:S02]  /*5890*/  ISETP.NE.U32.AND P1, PT, R4.reuse, RZ, PT ;  /* 0x000000ff0400720c */ /* 0x048fe40003f25070 */
[----:B------:R-:W-:Y:S02]  /*58a0*/  ISETP.NE.U32.AND P0, PT, R4, RZ, PT ;  /* 0x000000ff0400720c */ /* 0x000fe40003f05070 */
[C---:B------:R-:W-:Y:S02]  /*58b0*/  ISETP.NE.AND.EX P1, PT, R5.reuse, RZ, PT, P1 ;  /* 0x000000ff0500720c */ /* 0x040fe40003f25310 */
[----:B------:R-:W-:Y:S01]  /*58c0*/  ISETP.NE.AND.EX P0, PT, R5, RZ, PT, P0 ;  /* 0x000000ff0500720c */ /* 0x000fe20003f05300 */
[----:B------:R-:W3:Y:S01]  /*58d0*/  @!UP2 LDCU UR5, c[0x0][0xb0c] ;  /* 0x00016180ff05a7ac */ /* 0x000ee20008000800 */
[----:B------:R-:W-:Y:S02]  /*58e0*/  USHF.L.U32 UR11, UR26, 0x7, URZ ;  /* 0x000000071a0b7899 */ /* 0x000fe400080006ff */
[----:B------:R-:W-:Y:S02]  /*58f0*/  USHF.L.U32 UR10, UR32, 0x6, URZ ;  /* 0x00000006200a7899 */ /* 0x000fe400080006ff */
[----:B----4-:R-:W-:Y:S07]  /*5900*/  UIMAD.WIDE.U32 UR6, UR14, UR20, URZ ;  /* 0x000000140e0672a5 */ /* 0x010fee000f8e00ff */
[----:B------:R-:W-:Y:S01]  /*5910*/  @!UP2 UMOV UR4, UR7 ;  /* 0x000000070004ac82 */ /* 0x000fe20008000000 */
[----:B---3--:R-:W-:Y:S02]  /*5920*/  @!UP2 UISETP.NE.AND UP0, UPT, UR5, 0x1, UPT ;  /* 0x000000010500a88c */ /* 0x008fe4000bf05270 */
[----:B------:R-:W-:Y:S02]  /*5930*/  @!UP2 USHF.R.U32.HI UR4, URZ, UR21, UR4 ;  /* 0x00000015ff04a299 */ /* 0x000fe40008011604 */
[----:B------:R-:W-:Y:S02]  /*5940*/  UIMAD.WIDE.U32 UR6, UR13, UR23, URZ ;  /* 0x000000170d0672a5 */ /* 0x000fe4000f8e00ff */
[----:B------:R-:W-:Y:S02]  /*5950*/  @!UP2 USEL UR8, UR14, UR4, !UP0 ;  /* 0x000000040e08a287 */ /* 0x000fe4000c000000 */
[----:B------:R-:W-:Y:S03]  /*5960*/  @!UP2 UISETP.NE.AND UP0, UPT, UR22, 0x1, UPT ;  /* 0x000000011600a88c */ /* 0x000fe6000bf05270 */
[----:B------:R-:W-:Y:S02]  /*5970*/  @!UP2 UMOV UR6, UR7 ;  /* 0x000000070006ac82 */ /* 0x000fe40008000000 */
[----:B------:R-:W3:Y:S02]  /*5980*/  @!UP2 LDCU UR4, c[0x0][0xb20] ;  /* 0x00016400ff04a7ac */ /* 0x000ee40008000800 */
[----:B---3--:R-:W-:Y:S04]  /*5990*/  @!UP2 USHF.R.U32.HI UR6, URZ, UR4, UR6 ;  /* 0x00000004ff06a299 */ /* 0x008fe80008011606 */
[----:B------:R-:W-:Y:S04]  /*59a0*/  @!UP2 USEL UR6, UR13, UR6, !UP0 ;  /* 0x000000060d06a287 */ /* 0x000fe8000c000000 */
[----:B------:R-:W-:Y:S02]  /*59b0*/  @!UP2 UIADD3 UR4, UPT, UPT, -UR8, UR6, URZ ;  /* 0x000000060804a290 */ /* 0x000fe4000fffe1ff */
[----:B------:R-:W-:Y:S02]  /*59c0*/  @!UP2 UIADD3 UR6, UPT, UPT, UR8, -UR6, URZ ;  /* 0x800000060806a290 */ /* 0x000fe4000fffe0ff */
[----:B------:R-:W-:Y:S02]  /*59d0*/  @!UP2 UIMAD UR14, UR4, UR5, UR14 ;  /* 0x00000005040ea2a4 */ /* 0x000fe4000f8e020e */
[----:B------:R-:W-:Y:S01]  /*59e0*/  @!UP2 UIMAD UR13, UR6, UR22, UR13 ;  /* 0x00000016060da2a4 */ /* 0x000fe2000f8e020d */
[----:B------:R-:W-:Y:S11]  /*59f0*/  BRA.U UP3, `(.L_x_105) ;  /* 0x0000000103107547 */ /* 0x000ff6000b800000 */
[----:B--2---:R-:W-:Y:S04]  /*5a00*/  MOV R0, UR37 ;  /* 0x0000002500007c02 */ /* 0x004fe80008000f00 */
[----:B------:R-:W-:Y:S04]  /*5a10*/  SHF.L.U32 R9, R0, 0x1f, RZ ;  /* 0x0000001f00097819 */ /* 0x000fe800000006ff */
[----:B------:R-:W2:Y:S02]  /*5a20*/  SYNCS.PHASECHK.TRANS64.TRYWAIT P2, [UR24+0x178], R9 ;  /* 0x00017809ff0075a7 */ /* 0x000ea40008041118 */
[----:B--2---:R-:W-:Y:S05]  /*5a30*/  @!P2 BRA `(.L_x_106) ;  /* 0x0000004000fca947 */ /* 0x004fea0003800000 */
.L_x_105:
[----:B------:R-:W-:Y:S05]  /*5a40*/  @!P1 BRA `(.L_x_107) ;  /* 0x0000000000309947 */ /* 0x000fea0003800000 */
[----:B------:R-:W-:Y:S01]  /*5a50*/  ISETP.NE.U32.AND P1, PT, R2, RZ, PT ;  /* 0x000000ff0200720c */ /* 0x000fe20003f25070 */
[----:B------:R-:W3:Y:S01]  /*5a60*/  LDCU.64 UR4, c[0x0][0x358] ;  /* 0x00006b00ff0477ac */ /* 0x000ee20008000a00 */
[----:B------:R-:W-:Y:S02]  /*5a70*/  IMAD.MOV.U32 R88, RZ, RZ, 0x1 ;  /* 0x00000001ff587424 */ /* 0x000fe400078e00ff */
[----:B------:R-:W-:Y:S11]  /*5a80*/  ISETP.NE.AND.EX P1, PT, R3, RZ, PT, P1 ;  /* 0x000000ff0300720c */ /* 0x000ff60003f25310 */
[----:B------:R-:W-:Y:S02]  /*5a90*/  @!UPT UIADD3 URZ, UPT, UPT, URZ, URZ, URZ ;  /* 0x000000fffffff290 */ /* 0x000fe4000fffe0ff */
[----:B--2---:R-:W2:Y:S01]  /*5aa0*/  @P1 LDC.64 R8, c[0x0][0x888] ;  /* 0x00022200ff081b82 */ /* 0x004ea20000000a00 */
[----:B------:R-:W-:Y:S04]  /*5ab0*/  @P1 IMAD R0, R4, UR36, RZ ;  /* 0x0000002404001c24 */ /* 0x000fe8000f8e02ff */
[----:B--2---:R-:W-:Y:S04]  /*5ac0*/  @P1 IMAD.WIDE R8, R0, 0x4, R8 ;  /* 0x0000000400081825 */ /* 0x004fe800078e0208 */
[----:B------:R-:W-:Y:S01]  /*5ad0*/  HFMA2 R0, -RZ, RZ, 0, 5.9604644775390625e-08 ;  /* 0x00000001ff007431 */ /* 0x000fe200000001ff */
[----:B---3-5:R3:W5:Y:S04]  /*5ae0*/  @P1 LDG.E R41, desc[UR4][R8.64] ;  /* 0x0000000408291981 */ /* 0x028768000c1e1900 */
[----:B------:R-:W-:Y:S01]  /*5af0*/  @!P1 PRMT R88, R0, 0x7610, R88 ;  /* 0x0000761000589816 */ /* 0x000fe20000000058 */
[----:B---3--:R-:W4:Y:S06]  /*5b00*/  @!P1 LDC R41, c[0x0][0x880] ;  /* 0x00022000ff299b82 */ /* 0x008f2c0000000800 */
.L_x_107:
[----:B----45:R-:W-:Y:S01]  /*5b10*/  @!P0 FSETP.EQ.AND P1, PT, R41, RZ, PT ;  /* 0x000000ff2900820b */ /* 0x030fe20003f22000 */
[----:B------:R-:W-:Y:S01]  /*5b20*/  @!UPT UIADD3 URZ, UPT, UPT, URZ, URZ, URZ ;  /* 0x000000fffffff290 */ /* 0x000fe2000fffe0ff */
[----:B------:R-:W-:Y:S11]  /*5b30*/  @!P0 BRA `(.L_x_108) ;  /* 0x0000000000188947 */ /* 0x000ff60003800000 */
[----:B------:R-:W-:Y:S02]  /*5b40*/  LOP3.LUT P0, RZ, R88, 0xff, RZ, 0xc0, !PT ;  /* 0x000000ff58ff7812 */ /* 0x000fe4000780c0ff */
[----:B------:R-:W-:Y:S04]  /*5b50*/  ISETP.NE.U32.AND P1, PT, R2, RZ, PT ;  /* 0x000000ff0200720c */ /* 0x000fe80003f25070 */
[----:B------:R-:W-:Y:S04]  /*5b60*/  ISETP.NE.AND.EX P1, PT, R3, RZ, PT, P1 ;  /* 0x000000ff0300720c */ /* 0x000fe80003f25310 */
[----:B------:R-:W-:Y:S03]  /*5b70*/  PLOP3.LUT P1, PT, P1, PT, PT, 0x8, 0x80 ;  /* 0x000000000080781c */ /* 0x000fe60000f2e170 */
[----:B------:R-:W-:Y:S11]  /*5b80*/  @P0 FSETP.EQ.AND P1, PT, R41, RZ, PT ;  /* 0x000000ff2900020b */ /* 0x000ff60003f22000 */
[----:B------:R-:W-:Y:S02]  /*5b90*/  @!UPT UIADD3 URZ, UPT, UPT, URZ, URZ, URZ ;  /* 0x000000fffffff290 */ /* 0x000fe4000fffe0ff */
.L_x_108:
[----:B------:R-:W-:Y:S01]  /*5ba0*/  ULEA UR4, UR12, UR24, 0x3 ;  /* 0x000000180c047291 */ /* 0x000fe2000f8e18ff */
[----:B--2---:R-:W-:Y:S02]  /*5bb0*/  SHF.L.U32 R9, R15, 0x1f, RZ ;  /* 0x0000001f0f097819 */ /* 0x004fe400000006ff */
[----:B------:R-:W-:Y:S04]  /*5bc0*/  ELECT P0, URZ, PT ;  /* 0x0000000000ff782f */ /* 0x000fe80003800000 */
[----:B------:R-:W-:Y:S02]  /*5bd0*/  PLOP3.LUT P1, PT, P1, P0, PT, 0xf2, 0x2f ;  /* 0x00000000002f781c */ /* 0x000fe40000f21e72 */
[----:B------:R-:W2:Y:S11]  /*5be0*/  SYNCS.PHASECHK.TRANS64.TRYWAIT P2, [UR4+0x158], R9 ;  /* 0x00015809ff0075a7 */ /* 0x000eb60008041104 */
[----:B------:R-:W-:Y:S05]  /*5bf0*/  @!P1 IADD3 R8, P0, PT, R16, 0x580, RZ ;  /* 0x0000058010089810 */ /* 0x000fea0007f1e0ff */
[----:B------:R-:W-:Y:S01]  /*5c00*/  @!P1 IMAD.X R6, RZ, RZ, R17, P0 ;  /* 0x000000ffff069224 */ /* 0x000fe200000e0611 */
[----:B--2---:R-:W-:Y:S07]  /*5c10*/  @!P2 BRA `(.L_x_109) ;  /* 0x00000040009ca947 */ /* 0x004fee0003800000 */
.L_x_215:
[----:B------:R-:W3:Y:S01]  /*5c20*/  S2UR UR20, SR_CgaCtaId ;  /* 0x00000000001479c3 */ /* 0x000ee20000008800 */
[----:B------:R-:W-:Y:S01]  /*5c30*/  @!P1 R2UR UR7, R6 ;  /* 0x00000000060792ca */ /* 0x000fe200000e0000 */
[----:B------:R-:W-:Y:S01]  /*5c40*/  UIADD3 UR5, UPT, UPT, UR12, 0x1, URZ ;  /* 0x000000010c057890 */ /* 0x000fe2000fffe0ff */
[----:B------:R-:W-:Y:S01]  /*5c50*/  @!P1 R2UR UR6, R8 ;  /* 0x00000000080692ca */ /* 0x000fe200000e0000 */
[----:B------:R-:W-:Y:S01]  /*5c60*/  UIADD3 UR9, UPT, UPT, UR4, 0x140, URZ ;  /* 0x0000014004097890 */ /* 0x000fe2000fffe0ff */
[----:B------:R-:W-:Y:S01]  /*5c70*/  @!P1 IMAD.MOV.U32 R6, RZ, RZ, 0x2000 ;  /* 0x00002000ff069424 */ /* 0x000fe200078e00ff */
[----:B------:R-:W-:Y:S01]  /*5c80*/  UISETP.NE.AND UP0, UPT, UR5, 0x3, UPT ;  /* 0x000000030500788c */ /* 0x000fe2000bf05270 */
[----:B------:R-:W-:Y:S01]  /*5c90*/  VIADD R14, R14, 0x1 ;  /* 0x000000010e0e7836 */ /* 0x000fe20000000000 */
[----:B------:R-:W-:Y:S01]  /*5ca0*/  UMOV UR22, 0x0 ;  /* 0x0000000000167882 */ /* 0x000fe20000000000 */
[----:B------:R-:W-:Y:S05]  /*5cb0*/  UMOV UR23, 0x10000000 ;  /* 0x1000000000177882 */ /* 0x000fea0000000000 */
[----:B--2---:R-:W-:Y:S01]  /*5cc0*/  IMAD.U32 R9, RZ, RZ, UR7 ;  /* 0x00000007ff097e24 */ /* 0x004fe2000f8e00ff */
[----:B------:R-:W-:Y:S01]  /*5cd0*/  USEL UR7, URZ, 0x1, UP0 ;  /* 0x00000001ff077887 */ /* 0x000fe20008000000 */
[----:B------:R-:W-:Y:S01]  /*5ce0*/  IMAD.U32 R8, RZ, RZ, UR6 ;  /* 0x00000006ff087e24 */ /* 0x000fe2000f8e00ff */
[----:B------:R-:W-:Y:S02]  /*5cf0*/  USEL UR6, UR5, URZ, UP0 ;  /* 0x000000ff05067287 */ /* 0x000fe40008000000 */
[----:B------:R-:W-:Y:S01]  /*5d00*/  VOTEU.ALL UP0, P1 ;  /* 0x0000000000ff7886 */ /* 0x000fe20000800000 */
[----:B------:R-:W-:Y:S02]  /*5d10*/  @!P1 R2UR UR19, R9 ;  /* 0x00000000091392ca */ /* 0x000fe400000e0000 */
[----:B------:R-:W-:Y:S02]  /*5d20*/  @!P1 R2UR UR18, R8 ;  /* 0x00000000081292ca */ /* 0x000fe400000e0000 */
[----:B------:R-:W-:Y:S01]  /*5d30*/  @!UP0 ULEA UR5, UR12, UR24, 0xd ;  /* 0x000000180c058291 */ /* 0x000fe2000f8e68ff */
[----:B------:R-:W-:Y:S01]  /*5d40*/  LOP3.LUT R15, R15, UR7, RZ, 0x3c, !PT ;  /* 0x000000070f0f7c12 */ /* 0x000fe2000f8e3cff */
[----:B---3--:R-:W-:Y:S02]  /*5d50*/  UPRMT UR20, UR20, 0x654, UR9 ;  /* 0x0000065414147896 */ /* 0x008fe40008000009 */
[----:B------:R-:W-:Y:S01]  /*5d60*/  @!UP0 UIADD3 UR8, UPT, UPT, UR5, 0x400, URZ ;  /* 0x0000040005088890 */ /* 0x000fe2000fffe0ff */
[----:B------:R-:W-:Y:S01]  /*5d70*/  SHF.L.U32 R0, R15, 0x1f, RZ ;  /* 0x0000001f0f007819 */ /* 0x000fe200000006ff */
[----:B------:R-:W-:Y:S01]  /*5d80*/  VOTEU.ALL UP0, P1 ;  /* 0x0000000000ff7886 */ /* 0x000fe20000800000 */
[----:B------:R-:W-:Y:S01]  /*5d90*/  UMOV UR12, UR36 ;  /* 0x00000024000c7c82 */ /* 0x000fe20008000000 */
[----:B------:R-:W-:Y:S05]  /*5da0*/  ULEA UR5, UR6, UR24, 0x3 ;  /* 0x0000001806057291 */ /* 0x000fea000f8e18ff */
[----:B------:R2:W-:Y:S01]  /*5db0*/  @!UP0 UTMALDG.3D [UR8], [UR18], desc[UR22] ;  /* 0x00001608120085b4 */ /* 0x0005e20008011000 */
[----:B------:R2:W-:Y:S01]  /*5dc0*/  @!P1 SYNCS.ARRIVE.TRANS64.RED.A0TR RZ, [UR4+0x140], R6 ;  /* 0x00014006ffff99a7 */ /* 0x0005e20008300404 */
[----:B------:R-:W-:Y:S02]  /*5dd0*/  SYNCS.ARRIVE.TRANS64.RED.A1T0 RZ, [UR20], RZ ;  /* 0x000000ffffff79a7 */ /* 0x000fe40008100414 */
[----:B------:R-:W3:Y:S02]  /*5de0*/  SYNCS.PHASECHK.TRANS64.TRYWAIT P0, [UR5+0x158], R0 ;  /* 0x00015800ff0075a7 */ /* 0x000ee40008001105 */
[----:B--23--:R-:W-:Y:S05]  /*5df0*/  @!P0 BRA `(.L_x_110) ;  /* 0x00000040003c8947 */ /* 0x00cfea0003800000 */
.L_x_217:
[----:B------:R-:W3:Y:S01]  /*5e00*/  S2UR UR12, SR_CgaCtaId ;  /* 0x00000000000c79c3 */ /* 0x000ee20000008800 */
[----:B------:R-:W-:Y:S01]  /*5e10*/  UIADD3 UR9, UPT, UPT, UR5, 0x140, URZ ;  /* 0x0000014005097890 */ /* 0x000fe2000fffe0ff */
[----:B------:R-:W-:Y:S01]  /*5e20*/  @!P1 IADD3 R6, P0, PT, R16, 0x580, RZ ;  /* 0x0000058010069810 */ /* 0x000fe20007f1e0ff */
[----:B------:R-:W-:Y:S01]  /*5e30*/  UPLOP3.LUT UP3, UPT, UPT, UPT, UPT, 0x80, 0x8 ;  /* 0x000000000008789c */ /* 0x000fe20003f6f070 */
[----:B------:R-:W-:Y:S01]  /*5e40*/  R2UR UR23, R90 ;  /* 0x000000005a1772ca */ /* 0x000fe200000e0000 */
[----:B------:R-:W-:Y:S01]  /*5e50*/  UMOV UR20, 0x0 ;  /* 0x0000000000147882 */ /* 0x000fe20000000000 */
[----:B------:R-:W-:Y:S01]  /*5e60*/  @!P1 R2UR UR7, R6 ;  /* 0x00000000060792ca */ /* 0x000fe200000e0000 */
[----:B--2---:R-:W-:Y:S01]  /*5e70*/  @!P1 IMAD.X R0, RZ, RZ, R17, P0 ;  /* 0x000000ffff009224 */ /* 0x004fe200000e0611 */
[----:B------:R-:W-:Y:S01]  /*5e80*/  UMOV UR21, 0x10000000 ;  /* 0x1000000000157882 */ /* 0x000fe20000000000 */
[----:B------:R-:W-:Y:S01]  /*5e90*/  VOTEU.ALL UP0, P1 ;  /* 0x0000000000ff7886 */ /* 0x000fe20000800000 */
[----:B------:R-:W-:Y:S02]  /*5ea0*/  R2UR UR22, R91 ;  /* 0x000000005b1672ca */ /* 0x000fe400000e0000 */
[----:B------:R-:W-:Y:S02]  /*5eb0*/  @!P1 R2UR UR4, R0 ;  /* 0x00000000000492ca */ /* 0x000fe400000e0000 */
[----:B------:R-:W-:Y:S01]  /*5ec0*/  @!UP0 UIADD3 UR10, UPT, UPT, UR10, 0x20, URZ ;  /* 0x000000200a0a8890 */ /* 0x000fe2000fffe0ff */
[C---:B------:R-:W-:Y:S02]  /*5ed0*/  ISETP.NE.AND P0, PT, R14.reuse, 0x2, PT ;  /* 0x000000020e00780c */ /* 0x040fe40003f05270 */
[----:B------:R-:W-:Y:S02]  /*5ee0*/  UIADD3 UR32, UPT, UPT, UR13, UR23, URZ ;  /* 0x000000170d207290 */ /* 0x000fe4000fffe0ff */
[----:B------:R-:W-:Y:S01]  /*5ef0*/  IMAD.U32 R8, RZ, RZ, UR7 ;  /* 0x00000007ff087e24 */ /* 0x000fe2000f8e00ff */
[----:B------:R-:W-:Y:S02]  /*5f00*/  SEL R0, RZ, 0x1, P0 ;  /* 0x00000001ff007807 */ /* 0x000fe40000000000 */
[----:B------:R-:W-:Y:S01]  /*5f10*/  SEL R14, R14, RZ, P0 ;  /* 0x000000ff0e0e7207 */ /* 0x000fe20000000000 */
[----:B------:R-:W-:Y:S01]  /*5f20*/  UIADD3 UR26, UPT, UPT, UR14, UR22, URZ ;  /* 0x000000160e1a7290 */ /* 0x000fe2000fffe0ff */
[----:B------:R-:W-:Y:S01]  /*5f30*/  @!P1 R2UR UR18, R8 ;  /* 0x00000000081292ca */ /* 0x000fe200000e0000 */
[----:B------:R-:W-:Y:S01]  /*5f40*/  IMAD.U32 R9, RZ, RZ, UR4 ;  /* 0x00000004ff097e24 */ /* 0x000fe2000f8e00ff */
[----:B------:R-:W-:Y:S01]  /*5f50*/  @!UP0 ULEA UR4, UR6, UR24, 0xd ;  /* 0x0000001806048291 */ /* 0x000fe2000f8e68ff */
[----:B------:R-:W-:Y:S03]  /*5f60*/  LOP3.LUT R13, R13, R0, RZ, 0x3c, !PT ;  /* 0x000000000d0d7212 */ /* 0x000fe600078e3cff */
[----:B------:R-:W-:Y:S01]  /*5f70*/  @!P1 R2UR UR19, R9 ;  /* 0x00000000091392ca */ /* 0x000fe200000e0000 */
[----:B------:R-:W-:Y:S02]  /*5f80*/  @!UP0 UIADD3 UR8, UPT, UPT, UR4, 0x400, URZ ;  /* 0x0000040004088890 */ /* 0x000fe4000fffe0ff */
[----:B---3--:R-:W-:Y:S01]  /*5f90*/  UPRMT UR4, UR12, 0x654, UR9 ;  /* 0x000006540c047896 */ /* 0x008fe20008000009 */
[----:B------:R-:W-:Y:S02]  /*5fa0*/  VOTEU.ALL UP0, P1 ;  /* 0x0000000000ff7886 */ /* 0x000fe40000800000 */
[----:B------:R-:W-:Y:S01]  /*5fb0*/  UMOV UR12, UR36 ;  /* 0x00000024000c7c82 */ /* 0x000fe20008000000 */
[----:B------:R-:W-:Y:S06]  /*5fc0*/  UMOV UR36, UR25 ;  /* 0x0000001900247c82 */ /* 0x000fec0008000000 */
[----:B------:R2:W-:Y:S01]  /*5fd0*/  @!UP0 UTMALDG.3D [UR8], [UR18], desc[UR20] ;  /* 0x00001408120085b4 */ /* 0x0005e20008011000 */
[----:B------:R4:W-:Y:S01]  /*5fe0*/  @!P1 SYNCS.ARRIVE.TRANS64.RED.A0TR RZ, [UR5+0x140], R7 ;  /* 0x00014007ffff99a7 */ /* 0x0009e20008300405 */
[----:B------:R-:W-:Y:S01]  /*5ff0*/  SYNCS.ARRIVE.TRANS64.RED.A1T0 RZ, [UR4], RZ ;  /* 0x000000ffffff79a7 */ /* 0x000fe20008100404 */
[----:B------:R-:W-:Y:S04]  /*6000*/  UIADD3 UR4, UPT, UPT, UR6, 0x1, URZ ;  /* 0x0000000106047890 */ /* 0x000fe8000fffe0ff */
[----:B------:R-:W-:Y:S04]  /*6010*/  UISETP.NE.AND UP0, UPT, UR4, 0x3, UPT ;  /* 0x000000030400788c */ /* 0x000fe8000bf05270 */
[----:B------:R-:W-:Y:S06]  /*6020*/  USEL UR5, URZ, 0x1, UP0 ;  /* 0x00000001ff057887 */ /* 0x000fec0008000000 */
[----:B------:R-:W-:Y:S01]  /*6030*/  LOP3.LUT R15, R15, UR5, RZ, 0x3c, !PT ;  /* 0x000000050f0f7c12 */ /* 0x000fe2000f8e3cff */
[----:B--2---:R-:W-:Y:S01]  /*6040*/  USEL UR12, UR4, URZ, UP0 ;  /* 0x000000ff040c7287 */ /* 0x004fe20008000000 */
[----:B------:R-:W-:Y:S11]  /*6050*/  BRA.U UP1, `(.L_x_111) ;  /* 0xfffffff101e87547 */ /* 0x000ff6000b83ffff */
[----:B------:R-:W-:Y:S01]  /*6060*/  UIADD3 UR24, UPT, UPT, UR24, 0x158, URZ ;  /* 0x0000015818187890 */ /* 0x000fe2000fffe0ff */
[----:B------:R-:W-:-:S03]  /*6070*/  SHF.L.U32 R3, R15, 0x1f, RZ ;  /* 0x0000001f0f037819 */ /* 0x000fc600000006ff */
[----:B------:R-:W-:-:S09]  /*6080*/  ULEA UR4, UR12, UR24, 0x3 ;  /* 0x000000180c047291 */ /* 0x000fd2000f8e18ff */
[----:B------:R-:W2:Y:S02]  /*6090*/  SYNCS.PHASECHK.TRANS64.TRYWAIT P0, [UR4], R3 ;  /* 0x00000003ff0075a7 */ /* 0x000ea40008001104 */
[----:B--2---:R-:W-:Y:S05]  /*60a0*/  @!P0 BRA `(.L_x_112) ;  /* 0x0000003c00a88947 */ /* 0x004fea0003800000 */
.L_x_219:
[----:B------:R-:W-:-:S04]  /*60b0*/  UIADD3 UR4, UPT, UPT, UR12, 0x1, URZ ;  /* 0x000000010c047890 */ /* 0x000fc8000fffe0ff */
[----:B------:R-:W-:-:S04]  /*60c0*/  UISETP.NE.AND UP0, UPT, UR4, 0x3, UPT ;  /* 0x000000030400788c */ /* 0x000fc8000bf05270 */
[----:B------:R-:W-:Y:S02]  /*60d0*/  USEL UR6, URZ, 0x1, UP0 ;  /* 0x00000001ff067887 */ /* 0x000fe40008000000 */
[----:B------:R-:W-:-:S04]  /*60e0*/  USEL UR4, UR4, URZ, UP0 ;  /* 0x000000ff04047287 */ /* 0x000fc80008000000 */
[----:B------:R-:W-:Y:S01]  /*60f0*/  ULEA UR5, UR4, UR24, 0x3 ;  /* 0x0000001804057291 */ /* 0x000fe2000f8e18ff */
[----:B------:R-:W-:-:S04]  /*6100*/  LOP3.LUT R15, R15, UR6, RZ, 0x3c, !PT ;  /* 0x000000060f0f7c12 */ /* 0x000fc8000f8e3cff */
[----:B--2---:R-:W-:-:S04]  /*6110*/  SHF.L.U32 R3, R15, 0x1f, RZ ;  /* 0x0000001f0f037819 */ /* 0x004fc800000006ff */
[----:B------:R-:W2:Y:S02]  /*6120*/  SYNCS.PHASECHK.TRANS64.TRYWAIT P0, [UR5], R3 ;  /* 0x00000003ff0075a7 */ /* 0x000ea40008001105 */
[----:B--2---:R-:W-:Y:S05]  /*6130*/  @!P0 BRA `(.L_x_113) ;  /* 0x0000003c009c8947 */ /* 0x004fea0003800000 */
.L_x_221:
[----:B------:R-:W-:-:S04]  /*6140*/  UIADD3 UR4, UPT, UPT, UR4, 0x1, URZ ;  /* 0x0000000104047890 */ /* 0x000fc8000fffe0ff */
[----:B------:R-:W-:-:S04]  /*6150*/  UISETP.NE.AND UP0, UPT, UR4, 0x3, UPT ;  /* 0x000000030400788c */ /* 0x000fc8000bf05270 */
[----:B------:R-:W-:Y:S02]  /*6160*/  USEL UR5, URZ, 0x1, UP0 ;  /* 0x00000001ff057887 */ /* 0x000fe40008000000 */
[----:B------:R-:W-:-:S04]  /*6170*/  USEL UR4, UR4, URZ, UP0 ;  /* 0x000000ff04047287 */ /* 0x000fc80008000000 */
[----:B------:R-:W-:Y:S01]  /*6180*/  ULEA UR4, UR4, UR24, 0x3 ;  /* 0x0000001804047291 */ /* 0x000fe2000f8e18ff */
[----:B--2---:R-:W-:-:S04]  /*6190*/  LOP3.LUT R3, R15, UR5, RZ, 0x3c, !PT ;  /* 0x000000050f037c12 */ /* 0x004fc8000f8e3cff */
[----:B------:R-:W-:Y:S01]  /*61a0*/  SHF.L.U32 R3, R3, 0x1f, RZ ;  /* 0x0000001f03037819 */ /* 0x000fe200000006ff */
[----:B------:R-:W-:-:S07]  /*61b0*/  IMAD.U32 R0, RZ, RZ, UR4 ;  /* 0x00000004ff007e24 */ /* 0x000fce000f8e00ff */
.L_x_114:
[----:B--2---:R2:W3:Y:S02]  /*61c0*/  SYNCS.PHASECHK.TRANS64.TRYWAIT P0, [R0+URZ], R3 ;  /* 0x00000003000075a7 */ /* 0x0044e400080011ff */
[----:B---3--:R-:W-:Y:S05]  /*61d0*/  @!P0 NANOSLEEP.SYNCS 0x989680 ;  /* 0x009896800000895d */ /* 0x008fea0003900000 */
[----:B------:R-:W3:Y:S02]  /*61e0*/  @!P0 SYNCS.PHASECHK.TRANS64 P0, [R0+URZ], R3 ;  /* 0x00000003000085a7 */ /* 0x000ee400080010ff */
[----:B-1-3--:R-:W-:Y:S05]  /*61f0*/  @P0 EXIT ;  /* 0x000000000000094d */ /* 0x00afea0003800000 */
[----:B------:R-:W-:Y:S05]  /*6200*/  BRA `(.L_x_114) ;  /* 0xfffffffc00ec7947 */ /* 0x000fea000383ffff */
.L_x_102:
[----:B------:R-:W-:-:S06]  /*6210*/  UISETP.GE.AND UP0, UPT, UR22, 0x4, UPT ;  /* 0x000000041600788c */ /* 0x000fcc000bf06270 */
[----:B------:R-:W-:-:S13]  /*6220*/  PLOP3.LUT P0, PT, PT, PT, UP0, 0x80, 0x8 ;  /* 0x000000000008781c */ /* 0x000fda0003f0f008 */
[----:B------:R-:W-:Y:S05]  /*6230*/  @!P0 EXIT ;  /* 0x000000000000894d */ /* 0x000fea0003800000 */
[----:B------:R-:W1:Y:S08]  /*6240*/  S2UR UR4, SR_CgaCtaId ;  /* 0x00000000000479c3 */ /* 0x000e700000008800 */
[----:B------:R-:W-:Y:S01]  /*6250*/  BAR.SYNC.DEFER_BLOCKING 0x6, 0xa0 ;  /* 0x0182800000007b1d */ /* 0x000fe20000010000 */
[C---:B------:R-:W-:Y:S01]  /*6260*/  IMAD.SHL.U32 R5, R95.reuse, 0x20, RZ ;  /* 0x000000205f057824 */ /* 0x040fe200078e00ff */
[C---:B------:R-:W-:Y:S01]  /*6270*/  LOP3.LUT R96, R95.reuse, 0x2, RZ, 0xc0, !PT ;  /* 0x000000025f607812 */ /* 0x040fe200078ec0ff */
[C---:B------:R-:W-:Y:S01]  /*6280*/  IMAD.SHL.U32 R100, R95.reuse, 0x4, RZ ;  /* 0x000000045f647824 */ /* 0x040fe200078e00ff */
[C---:B------:R-:W-:Y:S01]  /*6290*/  LOP3.LUT R101, R95.reuse, 0x60, RZ, 0xc0, !PT ;  /* 0x000000605f657812 */ /* 0x040fe200078ec0ff */
[----:B------:R-:W-:Y:S01]  /*62a0*/  IMAD.U32 R37, R95, 0x10000, RZ ;  /* 0x000100005f257824 */ /* 0x000fe200078e00ff */
[----:B------:R-:W-:-:S02]  /*62b0*/  UMOV UR47, 0x400 ;  /* 0x00000400002f7882 */ /* 0x000fc40000000000 */
[----:B------:R-:W2:Y:S01]  /*62c0*/  LDC.64 R80, c[0x0][0x888] ;  /* 0x00022200ff507b82 */ /* 0x000ea20000000a00 */
[----:B------:R-:W-:Y:S01]  /*62d0*/  LOP3.LUT R7, R5, 0xc0, RZ, 0xc0, !PT ;  /* 0x000000c005077812 */ /* 0x000fe200078ec0ff */
[----:B------:R-:W-:Y:S01]  /*62e0*/  HFMA2 R36, -RZ, RZ, 0, 0 ;  /* 0x00000000ff247431 */ /* 0x000fe200000001ff */
[----:B------:R-:W-:Y:S01]  /*62f0*/  LOP3.LUT R95, R95, 0x4, RZ, 0xc0, !PT ;  /* 0x000000045f5f7812 */ /* 0x000fe200078ec0ff */
[----:B------:R-:W-:Y:S01]  /*6300*/  IMAD.MOV.U32 R98, RZ, RZ, RZ ;  /* 0x000000ffff627224 */ /* 0x000fe200078e00ff */
[----:B------:R-:W-:Y:S01]  /*6310*/  LOP3.LUT R100, R7, 0x18, R100, 0xf8, !PT ;  /* 0x0000001807647812 */ /* 0x000fe200078ef864 */
[----:B------:R-:W-:Y:S01]  /*6320*/  IMAD.MOV.U32 R94, RZ, RZ, RZ ;  /* 0x000000ffff5e7224 */ /* 0x000fe200078e00ff */
[----:B------:R-:W-:Y:S01]  /*6330*/  LOP3.LUT R37, R37, 0x600000, RZ, 0xc0, !PT ;  /* 0x0060000025257812 */ /* 0x000fe200078ec0ff */
[----:B------:R-:W3:Y:S01]  /*6340*/  LDC.64 R82, c[0x0][0x890] ;  /* 0x00022400ff527b82 */ /* 0x000ee20000000a00 */
[----:B------:R-:W-:Y:S01]  /*6350*/  IADD3 R99, PT, PT, -R95, 0x2, RZ ;  /* 0x000000025f637810 */ /* 0x000fe20007ffe1ff */
[----:B------:R-:W-:Y:S01]  /*6360*/  IMAD.MOV R96, RZ, RZ, -R96 ;  /* 0x000000ffff607224 */ /* 0x000fe200078e0a60 */
[----:B------:R-:W-:Y:S01]  /*6370*/  LOP3.LUT R100, R100, 0xf20, R5, 0xf8, !PT ;  /* 0x00000f2064647812 */ /* 0x000fe200078ef805 */
[----:B------:R-:W4:Y:S01]  /*6380*/  LDCU UR62, c[0x0][0x370] ;  /* 0x00006e00ff3e77ac */ /* 0x000f220008000800 */
[----:B------:R-:W-:Y:S01]  /*6390*/  MOV R97, RZ ;  /* 0x000000ff00617202 */ /* 0x000fe20000000f00 */
[----:B------:R-:W-:Y:S01]  /*63a0*/  IMAD.SHL.U32 R99, R99, 0x10, RZ ;  /* 0x0000001063637824 */ /* 0x000fe200078e00ff */
[----:B------:R-:W-:Y:S01]  /*63b0*/  IADD3 R95, PT, PT, -R95, RZ, RZ ;  /* 0x000000ff5f5f7210 */ /* 0x000fe20007ffe1ff */
[----:B-1----:R-:W-:Y:S01]  /*63c0*/  ULEA UR47, UR4, UR47, 0x18 ;  /* 0x0000002f042f7291 */ /* 0x002fe2000f8ec0ff */
[----:B------:R-:W1:Y:S01]  /*63d0*/  LDC.64 R78, c[0x0][0x8b0] ;  /* 0x00022c00ff4e7b82 */ /* 0x000e620000000a00 */
[----:B------:R-:W-:Y:S01]  /*63e0*/  UMOV UR54, 0x1 ;  /* 0x0000000100367882 */ /* 0x000fe20000000000 */
[----:B------:R-:W-:Y:S01]  /*63f0*/  UMOV UR46, URZ ;  /* 0x000000ff002e7c82 */ /* 0x000fe20008000000 */
[----:B------:R-:W-:Y:S01]  /*6400*/  UIADD3 UR4, UPT, UPT, UR47, 0x400, URZ ;  /* 0x000004002f047890 */ /* 0x000fe2000fffe0ff */
[----:B------:R-:W1:Y:S04]  /*6410*/  LDCU UR41, c[0x0][0xb0c] ;  /* 0x00016180ff2977ac */ /* 0x000e680008000800 */
[----:B------:R-:W4:Y:S01]  /*6420*/  LDS R0, [UR47+0x230] ;  /* 0x0002302fff007984 */ /* 0x000f220008000800 */
[----:B------:R-:W1:Y:S01]  /*6430*/  LDC.64 R76, c[0x0][0x8a8] ;  /* 0x00022a00ff4c7b82 */ /* 0x000e620000000a00 */
[----:B------:R-:W-:Y:S01]  /*6440*/  LEA R100, R100, UR4, 0x1 ;  /* 0x0000000464647c11 */ /* 0x000fe2000f8e08ff */
[----:B------:R-:W1:Y:S01]  /*6450*/  LDCU UR39, c[0x0][0xb30] ;  /* 0x00016600ff2777ac */ /* 0x000e620008000800 */
[----:B------:R-:W1:Y:S01]  /*6460*/  LDCU.64 UR60, c[0x0][0x888] ;  /* 0x00011100ff3c77ac */ /* 0x000e620008000a00 */
[----:B------:R-:W1:Y:S01]  /*6470*/  LDCU.64 UR42, c[0x0][0xb28] ;  /* 0x00016500ff2a77ac */ /* 0x000e620008000a00 */
[----:B------:R-:W1:Y:S01]  /*6480*/  LDCU.128 UR56, c[0x0][0xb10] ;  /* 0x00016200ff3877ac */ /* 0x000e620008000c00 */
[----:B------:R-:W1:Y:S01]  /*6490*/  LDCU UR55, c[0x0][0x374] ;  /* 0x00006e80ff3777ac */ /* 0x000e620008000800 */
[----:B------:R-:W-:Y:S01]  /*64a0*/  UMOV UR53, URZ ;  /* 0x000000ff00357c82 */ /* 0x000fe20008000000 */
[----:B------:R-:W-:Y:S01]  /*64b0*/  UMOV UR52, URZ ;  /* 0x000000ff00347c82 */ /* 0x000fe20008000000 */
[----:B----4-:R-:W-:-:S02]  /*64c0*/  IMAD.IADD R37, R0, 0x1, R37 ;  /* 0x0000000100257824 */ /* 0x010fc400078e0225 */
[----:B--23--:R-:W-:-:S07]  /*64d0*/  IMAD.U32 R0, RZ, RZ, UR4 ;  /* 0x00000004ff007e24 */ /* 0x00cfce000f8e00ff */
.L_x_145:
[C---:B------:R-:W-:Y:S02]  /*64e0*/  LEA R3, R94.reuse, UR47, 0x3 ;  /* 0x0000002f5e037c11 */ /* 0x040fe4000f8e18ff */
[----:B------:R-:W-:Y:S02]  /*64f0*/  SHF.L.U32 R0, R97, 0x1f, RZ ;  /* 0x0000001f61007819 */ /* 0x000fe400000006ff */
[----:B------:R-:W-:Y:S02]  /*6500*/  LEA R5, R94, UR47, 0x4 ;  /* 0x0000002f5e057c11 */ /* 0x000fe4000f8e20ff */
[----:B------:R-:W2:Y:S02]  /*6510*/  SYNCS.PHASECHK.TRANS64.TRYWAIT P0, [R3+URZ+0x180], R0 ;  /* 0x00018000030075a7 */ /* 0x000ea400080011ff */
[----:B-12---:R-:W-:Y:S05]  /*6520*/  @!P0 BRA `(.L_x_115) ;  /* 0x0000003800b88947 */ /* 0x006fea0003800000 */
.L_x_222:
[----:B------:R-:W3:Y:S01]  /*6530*/  LDS.128 R4, [R5+0x210] ;  /* 0x0002100005047984 */ /* 0x000ee20000000c00 */
[----:B------:R-:W-:Y:S01]  /*6540*/  UISETP.GE.AND UP0, UPT, UR40, 0x1, UPT ;  /* 0x000000012800788c */ /* 0x000fe2000bf06270 */
[----:B------:R-:W-:Y:S01]  /*6550*/  @!PT LDS RZ, [RZ] ;  /* 0x00000000fffff984 */ /* 0x000fe20000000800 */
[----:B------:R-:W-:Y:S01]  /*6560*/  @!PT LDS RZ, [RZ] ;  /* 0x00000000fffff984 */ /* 0x000fe20000000800 */
[----:B------:R-:W-:Y:S01]  /*6570*/  @!PT LDS RZ, [RZ] ;  /* 0x00000000fffff984 */ /* 0x000fe20000000800 */
[----:B------:R-:W-:Y:S01]  /*6580*/  @!PT LDS RZ, [RZ] ;  /* 0x00000000fffff984 */ /* 0x000fe20000000800 */
[----:B------:R4:W-:Y:S06]  /*6590*/  MEMBAR.ALL.CTA ;  /* 0x0000000000007992 */ /* 0x0009ec0000008000 */
[----:B----4-:R-:W4:Y:S01]  /*65a0*/  FENCE.VIEW.ASYNC.S ;  /* 0x00000000000073c6 */ /* 0x010f220000000000 */
[----:B---3--:R-:W-:Y:S11]  /*65b0*/  LOP3.LUT P0, RZ, R6, 0x1, RZ, 0xc0, !PT ;  /* 0x0000000106ff7812 */ /* 0x008ff6000780c0ff */
[----:B------:R-:W-:Y:S02]  /*65c0*/  @!UPT UIADD3 URZ, UPT, UPT, URZ, URZ, URZ ;  /* 0x000000fffffff290 */ /* 0x000fe4000fffe0ff */
[----:B----4-:R-:W-:Y:S01]  /*65d0*/  VOTEU.ANY UP1, P0 ;  /* 0x0000000000ff7886 */ /* 0x010fe20000020100 */
[----:B------:R-:W-:Y:S01]  /*65e0*/  PLOP3.LUT P0, PT, PT, PT, UP1, 0x80, 0x8 ;  /* 0x000000000008781c */ /* 0x000fe20003f0f018 */
[----:B------:R-:W-:Y:S06]  /*65f0*/  UP2UR UR4, UPR, URZ, 0x2 ;  /* 0x00000002ff047883 */ /* 0x000fec0008000000 */
[----:B------:R-:W-:Y:S06]  /*6600*/  IMAD.U32 R102, RZ, RZ, UR4 ;  /* 0x00000004ff667e24 */ /* 0x000fec000f8e00ff */
[----:B--2---:R-:W-:Y:S02]  /*6610*/  @P0 SHF.R.U32.HI R0, RZ, 0x10, R5 ;  /* 0x00000010ff000819 */ /* 0x004fe40000011605 */
        /* <DEDUP_REMOVED lines=12> */
[----:B------:R-:W3:Y:S01]  /*66e0*/  LDCU UR12, c[0x0][0xb20] ;  /* 0x00016400ff0c77ac */ /* 0x000ee20008000800 */
[----:B-1----:R-:W-:Y:S02]  /*66f0*/  UIMAD.WIDE.U32 UR4, UR55, UR59, URZ ;  /* 0x0000003b370472a5 */ /* 0x002fe4000f8e00ff */
[----:B------:R-:W-:Y:S02]  /*6700*/  UIMAD.WIDE.U32 UR6, UR62, UR56, URZ ;  /* 0x000000383e0672a5 */ /* 0x000fe4000f8e00ff */
[----:B------:R-:W-:Y:S02]  /*6710*/  UISETP.NE.AND UP0, UPT, UR58, 0x1, UPT ;  /* 0x000000013a00788c */ /* 0x000fe4000bf05270 */
[----:B------:R-:W-:Y:S02]  /*6720*/  UIMAD.WIDE.U32 UR8, UR37, UR59, URZ ;  /* 0x0000003b250872a5 */ /* 0x000fe4000f8e00ff */
[----:B------:R-:W-:Y:S02]  /*6730*/  UIMAD.WIDE.U32 UR10, UR38, UR56, URZ ;  /* 0x00000038260a72a5 */ /* 0x000fe4000f8e00ff */
[----:B------:R-:W-:Y:S02]  /*6740*/  UISETP.NE.AND UP1, UPT, UR41, 0x1, UPT ;  /* 0x000000012900788c */ /* 0x000fe4000bf25270 */
[----:B------:R-:W-:Y:S01]  /*6750*/  UISETP.NE.AND UP2, UPT, UR40, 0x1, UPT ;  /* 0x000000012800788c */ /* 0x000fe2000bf45270 */
[----:B------:R-:W-:Y:S02]  /*6760*/  UMOV UR4, UR5 ;  /* 0x0000000500047c82 */ /* 0x000fe40008000000 */
[----:B---3--:R-:W-:Y:S03]  /*6770*/  USHF.R.U32.HI UR5, URZ, UR12, UR4 ;  /* 0x0000000cff057299 */ /* 0x008fe60008011604 */
[----:B------:R-:W-:Y:S02]  /*6780*/  UMOV UR4, UR7 ;  /* 0x0000000700047c82 */ /* 0x000fe40008000000 */
[----:B------:R-:W-:Y:S02]  /*6790*/  USHF.R.U32.HI UR7, URZ, UR57, UR4 ;  /* 0x00000039ff077299 */ /* 0x000fe40008011604 */
[----:B------:R-:W-:Y:S02]  /*67a0*/  USEL UR4, UR55, UR5, !UP0 ;  /* 0x0000000537047287 */ /* 0x000fe4000c000000 */
[----:B------:R-:W-:Y:S01]  /*67b0*/  USEL UR7, UR62, UR7, !UP1 ;  /* 0x000000073e077287 */ /* 0x000fe2000c800000 */
[----:B------:R-:W-:Y:S01]  /*67c0*/  UMOV UR5, UR9 ;  /* 0x0000000900057c82 */ /* 0x000fe20008000000 */
[----:B------:R-:W-:Y:S02]  /*67d0*/  UIMAD.WIDE.U32 UR8, UR4, UR42, URZ ;  /* 0x0000002a040872a5 */ /* 0x000fe4000f8e00ff */
[----:B------:R-:W-:Y:S03]  /*67e0*/  USHF.R.U32.HI UR6, URZ, UR12, UR5 ;  /* 0x0000000cff067299 */ /* 0x000fe60008011605 */
[----:B------:R-:W-:Y:S01]  /*67f0*/  UMOV UR5, UR11 ;  /* 0x0000000b00057c82 */ /* 0x000fe20008000000 */
[----:B------:R-:W-:Y:S02]  /*6800*/  UIMAD.WIDE.U32 UR10, UR7, UR42, URZ ;  /* 0x0000002a070a72a5 */ /* 0x000fe4000f8e00ff */
[----:B------:R-:W-:Y:S02]  /*6810*/  USHF.R.U32.HI UR12, URZ, UR57, UR5 ;  /* 0x00000039ff0c7299 */ /* 0x000fe40008011605 */
[----:B------:R-:W-:Y:S01]  /*6820*/  USEL UR6, UR37, UR6, !UP0 ;  /* 0x0000000625067287 */ /* 0x000fe2000c000000 */
[----:B------:R-:W-:Y:S02]  /*6830*/  UMOV UR5, UR9 ;  /* 0x0000000900057c82 */ /* 0x000fe40008000000 */
[----:B------:R-:W-:Y:S01]  /*6840*/  UMOV UR10, UR11 ;  /* 0x0000000b000a7c82 */ /* 0x000fe20008000000 */
[----:B------:R-:W-:Y:S02]  /*6850*/  @UP2 USHF.R.U32.HI UR4, URZ, UR43, UR5 ;  /* 0x0000002bff042299 */ /* 0x000fe40008011605 */
[----:B------:R-:W-:Y:S02]  /*6860*/  @UP2 USHF.R.U32.HI UR7, URZ, UR43, UR10 ;  /* 0x0000002bff072299 */ /* 0x000fe4000801160a */
[----:B------:R-:W-:Y:S02]  /*6870*/  UIMAD UR4, UR40, UR4, URZ ;  /* 0x00000004280472a4 */ /* 0x000fe4000f8e02ff */
[----:B------:R-:W-:Y:S02]  /*6880*/  UIMAD.WIDE.U32 UR10, UR6, UR42, URZ ;  /* 0x0000002a060a72a5 */ /* 0x000fe4000f8e00ff */
[----:B------:R-:W-:Y:S02]  /*6890*/  USEL UR5, UR38, UR12, !UP1 ;  /* 0x0000000c26057287 */ /* 0x000fe4000c800000 */
[----:B------:R-:W-:Y:S02]  /*68a0*/  UIMAD UR8, UR40, UR7, URZ ;  /* 0x00000007280872a4 */ /* 0x000fe4000f8e02ff */
[----:B------:R-:W-:Y:S03]  /*68b0*/  UISETP.GE.AND UP0, UPT, UR6, UR4, UPT ;  /* 0x000000040600728c */ /* 0x000fe6000bf06270 */
[----:B------:R-:W-:Y:S01]  /*68c0*/  UMOV UR4, UR11 ;  /* 0x0000000b00047c82 */ /* 0x000fe20008000000 */
[----:B------:R-:W-:Y:S02]  /*68d0*/  UISETP.GE.OR UP0, UPT, UR5, UR8, UP0 ;  /* 0x000000080500728c */ /* 0x000fe40008706670 */
[----:B------:R-:W-:Y:S02]  /*68e0*/  USHF.R.U32.HI UR4, URZ, UR43, UR4 ;  /* 0x0000002bff047299 */ /* 0x000fe40008011604 */
[----:B------:R-:W-:Y:S02]  /*68f0*/  UIMAD.WIDE.U32 UR8, UR5, UR42, URZ ;  /* 0x0000002a050872a5 */ /* 0x000fe4000f8e00ff */
[----:B------:R-:W-:Y:S02]  /*6900*/  USEL UR11, UR6, UR4, !UP2 ;  /* 0x00000004060b7287 */ /* 0x000fe4000d000000 */
[----:B------:R-:W-:Y:S02]  /*6910*/  UIADD3 UR8, UPT, UPT, -UR5, URZ, URZ ;  /* 0x000000ff05087290 */ /* 0x000fe4000fffe1ff */
[----:B------:R-:W-:Y:S01]  /*6920*/  UIADD3 UR10, UPT, UPT, -UR11, URZ, URZ ;  /* 0x000000ff0b0a7290 */ /* 0x000fe2000fffe1ff */
[----:B------:R-:W-:Y:S01]  /*6930*/  @!UP0 UMOV UR4, UR9 ;  /* 0x0000000900048c82 */ /* 0x000fe20008000000 */
[----:B------:R-:W-:Y:S02]  /*6940*/  UIADD3 UR9, UPT, UPT, -UR6, URZ, URZ ;  /* 0x000000ff06097290 */ /* 0x000fe4000fffe1ff */
[----:B------:R-:W-:Y:S02]  /*6950*/  @!UP0 USHF.R.U32.HI UR4, URZ, UR43, UR4 ;  /* 0x0000002bff048299 */ /* 0x000fe40008011604 */
[----:B------:R-:W-:Y:S02]  /*6960*/  UIMAD UR10, UR40, UR10, UR6 ;  /* 0x0000000a280a72a4 */ /* 0x000fe4000f8e0206 */
[----:B------:R-:W-:Y:S04]  /*6970*/  @!UP0 USEL UR4, UR5, UR4, !UP2 ;  /* 0x0000000405048287 */ /* 0x000fe8000d000000 */
[----:B------:R-:W-:Y:S02]  /*6980*/  @!UP0 UIMAD UR10, UR7, UR10, UR4 ;  /* 0x0000000a070a82a4 */ /* 0x000fe4000f8e0204 */
[----:B------:R-:W-:Y:S02]  /*6990*/  @!UP0 UIADD3 UR11, UPT, UPT, UR11, -UR4, URZ ;  /* 0x800000040b0b8290 */ /* 0x000fe4000fffe0ff */
[----:B------:R-:W-:Y:S02]  /*69a0*/  UIMAD UR7, UR41, UR8, UR38 ;  /* 0x00000008290772a4 */ /* 0x000fe4000f8e0226 */
[----:B------:R-:W-:Y:S02]  /*69b0*/  @!UP0 UIMAD UR6, UR11, UR40, UR5 ;  /* 0x000000280b0682a4 */ /* 0x000fe4000f8e0205 */
[----:B------:R-:W-:Y:S01]  /*69c0*/  UIMAD UR4, UR58, UR9, UR37 ;  /* 0x000000093a0472a4 */ /* 0x000fe2000f8e0225 */
[----:B------:R-:W-:Y:S02]  /*69d0*/  @!UP0 UMOV UR5, UR10 ;  /* 0x0000000a00058c82 */ /* 0x000fe40008000000 */
[----:B------:R-:W-:Y:S02]  /*69e0*/  UIMAD UR38, UR5, UR41, UR7 ;  /* 0x00000029052672a4 */ /* 0x000fe4000f8e0207 */
[----:B------:R-:W-:Y:S11]  /*69f0*/  UIMAD UR37, UR6, UR58, UR4 ;  /* 0x0000003a062572a4 */ /* 0x000ff6000f8e0204 */
[----:B------:R-:W-:Y:S01]  /*6a00*/  @!UPT UIADD3 URZ, UPT, UPT, URZ, URZ, URZ ;  /* 0x000000fffffff290 */ /* 0x000fe2000fffe0ff */
.L_x_116:
[----:B-1----:R-:W-:Y:S01]  /*6a10*/  UISETP.NE.AND UP0, UPT, UR39, 0x1, UPT ;  /* 0x000000012700788c */ /* 0x002fe2000bf05270 */
[----:B------:R-:W-:Y:S01]  /*6a20*/  IADD3 R94, PT, PT, R94, 0x1, RZ ;  /* 0x000000015e5e7810 */ /* 0x000fe20007ffe0ff */
[----:B------:R-:W-:Y:S02]  /*6a30*/  UIADD3 UR11, UPT, UPT, UR47, 0x400, URZ ;  /* 0x000004002f0b7890 */ /* 0x000fe4000fffe0ff */
[----:B------:R-:W-:Y:S02]  /*6a40*/  USHF.L.U32 UR50, UR26, 0x7, URZ ;  /* 0x000000071a327899 */ /* 0x000fe400080006ff */
[----:B------:R-:W-:Y:S05]  /*6a50*/  USHF.L.U32 UR49, UR32, 0x6, URZ ;  /* 0x0000000620317899 */ /* 0x000fea00080006ff */
[----:B------:R-:W1:Y:S01]  /*6a60*/  @!UP0 LDCU.128 UR12, c[0x0][0xb10] ;  /* 0x00016200ff0c87ac */ /* 0x000e620008000c00 */
[----:B------:R-:W3:Y:S01]  /*6a70*/  @!UP0 LDCU UR5, c[0x0][0xb0c] ;  /* 0x00016180ff0587ac */ /* 0x000ee20008000800 */
[----:B------:R-:W4:Y:S01]  /*6a80*/  @!UP0 LDCU UR10, c[0x0][0xb20] ;  /* 0x00016400ff0a87ac */ /* 0x000f220008000800 */
[----:B-1----:R-:W-:Y:S02]  /*6a90*/  UIMAD.WIDE.U32 UR8, UR38, UR12, URZ ;  /* 0x0000000c260872a5 */ /* 0x002fe4000f8e00ff */
[----:B------:R-:W-:Y:S02]  /*6aa0*/  UIMAD.WIDE.U32 UR6, UR37, UR15, URZ ;  /* 0x0000000f250672a5 */ /* 0x000fe4000f8e00ff */
[----:B------:R-:W-:Y:S03]  /*6ab0*/  @!UP0 UISETP.NE.AND UP1, UPT, UR14, 0x1, UPT ;  /* 0x000000010e00888c */ /* 0x000fe6000bf25270 */
[----:B------:R-:W-:Y:S01]  /*6ac0*/  @!UP0 UMOV UR4, UR9 ;  /* 0x0000000900048c82 */ /* 0x000fe20008000000 */
[----:B---3--:R-:W-:Y:S02]  /*6ad0*/  @!UP0 UISETP.NE.AND UP2, UPT, UR5, 0x1, UPT ;  /* 0x000000010500888c */ /* 0x008fe4000bf45270 */
[----:B------:R-:W-:Y:S01]  /*6ae0*/  @!UP0 USHF.R.U32.HI UR4, URZ, UR13, UR4 ;  /* 0x0000000dff048299 */ /* 0x000fe20008011604 */
[----:B------:R-:W-:Y:S02]  /*6af0*/  @!UP0 UMOV UR6, UR7 ;  /* 0x0000000700068c82 */ /* 0x000fe40008000000 */
[----:B----4-:R-:W-:Y:S02]  /*6b00*/  @!UP0 USHF.R.U32.HI UR6, URZ, UR10, UR6 ;  /* 0x0000000aff068299 */ /* 0x010fe40008011606 */
[----:B------:R-:W-:Y:S02]  /*6b10*/  @!UP0 USEL UR7, UR38, UR4, !UP2 ;  /* 0x0000000426078287 */ /* 0x000fe4000d000000 */
[----:B------:R-:W-:Y:S04]  /*6b20*/  @!UP0 USEL UR6, UR37, UR6, !UP1 ;  /* 0x0000000625068287 */ /* 0x000fe8000c800000 */
[----:B------:R-:W-:Y:S02]  /*6b30*/  @!UP0 UIADD3 UR4, UPT, UPT, -UR7, UR6, URZ ;  /* 0x0000000607048290 */ /* 0x000fe4000fffe1ff */
[----:B------:R-:W-:Y:S02]  /*6b40*/  @!UP0 UIADD3 UR6, UPT, UPT, UR7, -UR6, URZ ;  /* 0x8000000607068290 */ /* 0x000fe4000fffe0ff */
[----:B------:R-:W-:Y:S02]  /*6b50*/  @!UP0 UIMAD UR38, UR4, UR5, UR38 ;  /* 0x00000005042682a4 */ /* 0x000fe4000f8e0226 */
[----:B------:R-:W-:Y:S02]  /*6b60*/  @!UP0 UIMAD UR37, UR6, UR14, UR37 ;  /* 0x0000000e062582a4 */ /* 0x000fe4000f8e0225 */
[----:B------:R-:W-:Y:S09]  /*6b70*/  ULOP3.LUT UP0, URZ, UR11, 0x1b0, URZ, 0xc0, !UPT ;  /* 0x000001b00bff7892 */ /* 0x000ff2000f80c0ff */
[----:B------:R-:W-:Y:S05]  /*6b80*/  BRA.U !UP0, `(.L_x_117) ;  /* 0x00000001087c7547 */ /* 0x000fea000b800000 */
[----:B------:R-:W1:Y:S01]  /*6b90*/  LDCU.64 UR8, c[0x4][0x80] ;  /* 0x01001000ff0877ac */ /* 0x000e620008000a00 */
[----:B------:R-:W-:Y:S01]  /*6ba0*/  MOV R2, 0x0 ;  /* 0x0000000000027802 */ /* 0x000fe20000000f00 */
[----:B------:R-:W-:Y:S02]  /*6bb0*/  HFMA2 R12, -RZ, RZ, 0, 5.9604644775390625e-08 ;  /* 0x00000001ff0c7431 */ /* 0x000fe400000001ff */
[----:B------:R-:W-:Y:S01]  /*6bc0*/  IMAD.MOV.U32 R8, RZ, RZ, 0x70 ;  /* 0x00000070ff087424 */ /* 0x000fe200078e00ff */
[----:B------:R3:W4:Y:S01]  /*6bd0*/  LDC.64 R14, c[0x4][R2] ;  /* 0x01000000020e7b82 */ /* 0x0007220000000a00 */
[----:B------:R-:W2:Y:S01]  /*6be0*/  LDCU.64 UR6, c[0x4][0x88] ;  /* 0x01001100ff0677ac */ /* 0x000ea20008000a00 */
[----:B------:R-:W-:Y:S01]  /*6bf0*/  IMAD.MOV.U32 R13, RZ, RZ, RZ ;  /* 0x000000ffff0d7224 */ /* 0x000fe200078e00ff */
[----:B------:R-:W2:Y:S01]  /*6c00*/  LDCU.64 UR4, c[0x4][0x8] ;  /* 0x01000100ff0477ac */ /* 0x000ea20008000a00 */
[----:B-1----:R-:W-:Y:S01]  /*6c10*/  MOV R5, UR9 ;  /* 0x0000000900057c02 */ /* 0x002fe20008000f00 */
[----:B------:R-:W-:Y:S01]  /*6c20*/  IMAD.U32 R4, RZ, RZ, UR8 ;  /* 0x00000008ff047e24 */ /* 0x000fe2000f8e00ff */
[----:B--2---:R-:W-:Y:S01]  /*6c30*/  MOV R7, UR7 ;  /* 0x0000000700077c02 */ /* 0x004fe20008000f00 */
[----:B------:R-:W-:Y:S01]  /*6c40*/  IMAD.U32 R6, RZ, RZ, UR6 ;  /* 0x00000006ff067e24 */ /* 0x000fe2000f8e00ff */
[----:B------:R-:W-:Y:S01]  /*6c50*/  MOV R11, UR5 ;  /* 0x00000005000b7c02 */ /* 0x000fe20008000f00 */
[----:B------:R-:W-:Y:S02]  /*6c60*/  IMAD.U32 R10, RZ, RZ, UR4 ;  /* 0x00000004ff0a7e24 */ /* 0x000fe4000f8e00ff */
[----:B------:R-:W-:Y:S07]  /*6c70*/  LEPC R20, `(.L_x_118) ;  /* 0x000000001014794e */ /* 0x000fee0000000000 */
[----:B---345:R-:W-:Y:S05]  /*6c80*/  CALL.ABS.NOINC R14 ;  /* 0x000000000e007343 */ /* 0x038fea0003c00000 */
.L_x_118:
[----:B------:R-:W1:Y:S01]  /*6c90*/  LDCU.64 UR8, c[0x4][0x80] ;  /* 0x01001000ff0877ac */ /* 0x000e620008000a00 */
[----:B------:R-:W2:Y:S01]  /*6ca0*/  LDC.64 R2, c[0x4][R2] ;  /* 0x0100000002027b82 */ /* 0x000ea20000000a00 */
[----:B------:R-:W-:Y:S02]  /*6cb0*/  HFMA2 R12, -RZ, RZ, 0, 5.9604644775390625e-08 ;  /* 0x00000001ff0c7431 */ /* 0x000fe400000001ff */
[----:B------:R-:W-:Y:S02]  /*6cc0*/  IMAD.MOV.U32 R8, RZ, RZ, 0x70 ;  /* 0x00000070ff087424 */ /* 0x000fe400078e00ff */
[----:B------:R-:W-:Y:S01]  /*6cd0*/  IMAD.MOV.U32 R13, RZ, RZ, RZ ;  /* 0x000000ffff0d7224 */ /* 0x000fe200078e00ff */
[----:B------:R-:W3:Y:S01]  /*6ce0*/  LDCU.64 UR6, c[0x4][0x88] ;  /* 0x01001100ff0677ac */ /* 0x000ee20008000a00 */
[----:B------:R-:W4:Y:S01]  /*6cf0*/  LDCU.64 UR4, c[0x4][0x8] ;  /* 0x01000100ff0477ac */ /* 0x000f220008000a00 */
[----:B-1----:R-:W-:Y:S02]  /*6d00*/  MOV R4, UR8 ;  /* 0x0000000800047c02 */ /* 0x002fe40008000f00 */
[----:B------:R-:W-:Y:S02]  /*6d10*/  MOV R5, UR9 ;  /* 0x0000000900057c02 */ /* 0x000fe40008000f00 */
[----:B---3--:R-:W-:Y:S01]  /*6d20*/  MOV R7, UR7 ;  /* 0x0000000700077c02 */ /* 0x008fe20008000f00 */
[----:B------:R-:W-:Y:S01]  /*6d30*/  IMAD.U32 R6, RZ, RZ, UR6 ;  /* 0x00000006ff067e24 */ /* 0x000fe2000f8e00ff */
[----:B----4-:R-:W-:Y:S01]  /*6d40*/  MOV R11, UR5 ;  /* 0x00000005000b7c02 */ /* 0x010fe20008000f00 */
[----:B------:R-:W-:Y:S02]  /*6d50*/  IMAD.U32 R10, RZ, RZ, UR4 ;  /* 0x00000004ff0a7e24 */ /* 0x000fe4000f8e00ff */
[----:B------:R-:W-:Y:S07]  /*6d60*/  LEPC R20, `(.L_x_117) ;  /* 0x000000001014794e */ /* 0x000fee0000000000 */
[----:B--2---:R-:W-:Y:S05]  /*6d70*/  CALL.ABS.NOINC R2 ;  /* 0x0000000002007343 */ /* 0x004fea0003c00000 */
.L_x_117:
[----:B------:R-:W-:Y:S02]  /*6d80*/  ISETP.NE.U32.AND P0, PT, RZ, UR60, PT ;  /* 0x0000003cff007c0c */ /* 0x000fe4000bf05070 */
[C---:B------:R-:W-:Y:S02]  /*6d90*/  ISETP.NE.U32.AND P1, PT, R82.reuse, RZ, PT ;  /* 0x000000ff5200720c */ /* 0x040fe40003f25070 */
[----:B------:R-:W-:Y:S02]  /*6da0*/  ISETP.NE.U32.AND P4, PT, R82, RZ, PT ;  /* 0x000000ff5200720c */ /* 0x000fe40003f85070 */
[----:B------:R-:W-:Y:S02]  /*6db0*/  ISETP.NE.AND.EX P0, PT, RZ, UR61, PT, P0 ;  /* 0x0000003dff007c0c */ /* 0x000fe4000bf05300 */
[C---:B------:R-:W-:Y:S02]  /*6dc0*/  ISETP.NE.AND.EX P1, PT, R83.reuse, RZ, PT, P1 ;  /* 0x000000ff5300720c */ /* 0x040fe40003f25310 */
[----:B------:R-:W-:Y:S02]  /*6dd0*/  ISETP.NE.AND.EX P4, PT, R83, RZ, P0, P4 ;  /* 0x000000ff5300720c */ /* 0x000fe40000785340 */
[----:B------:R-:W-:Y:S02]  /*6de0*/  ISETP.NE.U32.AND P5, PT, R78, RZ, PT ;  /* 0x000000ff4e00720c */ /* 0x000fe40003fa5070 */
[----:B------:R-:W-:Y:S02]  /*6df0*/  ISETP.NE.U32.AND P3, PT, RZ, UR60, PT ;  /* 0x0000003cff007c0c */ /* 0x000fe4000bf65070 */
[----:B------:R-:W-:Y:S02]  /*6e00*/  PLOP3.LUT P2, PT, PT, PT, PT, 0x8, 0x80 ;  /* 0x000000000080781c */ /* 0x000fe40003f4e170 */
[----:B------:R-:W-:Y:S02]  /*6e10*/  ISETP.NE.AND.EX P5, PT, R79, RZ, PT, P5 ;  /* 0x000000ff4f00720c */ /* 0x000fe40003fa5350 */
[----:B------:R-:W-:Y:S03]  /*6e20*/  ISETP.NE.AND.EX P3, PT, RZ, UR61, PT, P3 ;  /* 0x0000003dff007c0c */ /* 0x000fe6000bf65330 */
[----:B------:R-:W-:Y:S01]  /*6e30*/  @!P4 PLOP3.LUT P2, PT, P1, PT, PT, 0x80, 0x8 ;  /* 0x000000000008c81c */ /* 0x000fe20000f4f070 */
[----:B------:R-:W-:Y:S01]  /*6e40*/  @!UPT UIADD3 URZ, UPT, UPT, URZ, URZ, URZ ;  /* 0x000000fffffff290 */ /* 0x000fe2000fffe0ff */
[----:B------:R-:W-:Y:S11]  /*6e50*/  @!P1 BRA `(.L_x_119) ;  /* 0x0000000000309947 */ /* 0x000ff60003800000 */
[----:B------:R-:W-:Y:S01]  /*6e60*/  ISETP.NE.U32.AND P0, PT, R80, RZ, PT ;  /* 0x000000ff5000720c */ /* 0x000fe20003f05070 */
[----:B------:R-:W1:Y:S01]  /*6e70*/  LDCU.64 UR4, c[0x0][0x358] ;  /* 0x00006b00ff0477ac */ /* 0x000e620008000a00 */
[----:B------:R-:W-:Y:S02]  /*6e80*/  IMAD.MOV.U32 R88, RZ, RZ, 0x1 ;  /* 0x00000001ff587424 */ /* 0x000fe400078e00ff */
[----:B------:R-:W-:Y:S11]  /*6e90*/  ISETP.NE.AND.EX P0, PT, R81, RZ, PT, P0 ;  /* 0x000000ff5100720c */ /* 0x000ff60003f05300 */
[----:B------:R-:W-:Y:S02]  /*6ea0*/  @!UPT UIADD3 URZ, UPT, UPT, URZ, URZ, URZ ;  /* 0x000000fffffff290 */ /* 0x000fe4000fffe0ff */
[----:B------:R-:W3:Y:S01]  /*6eb0*/  @P0 LDC.64 R2, c[0x0][0x888] ;  /* 0x00022200ff020b82 */ /* 0x000ee20000000a00 */
[----:B--2---:R-:W-:Y:S04]  /*6ec0*/  @P0 IMAD R0, R82, UR36, RZ ;  /* 0x0000002452000c24 */ /* 0x004fe8000f8e02ff */
[----:B---3--:R-:W-:Y:S04]  /*6ed0*/  @P0 IMAD.WIDE R2, R0, 0x4, R2 ;  /* 0x0000000400020825 */ /* 0x008fe800078e0202 */
[----:B------:R-:W-:Y:S01]  /*6ee0*/  HFMA2 R0, -RZ, RZ, 0, 5.9604644775390625e-08 ;  /* 0x00000001ff007431 */ /* 0x000fe200000001ff */
[----:B-1---5:R1:W5:Y:S04]  /*6ef0*/  @P0 LDG.E R41, desc[UR4][R2.64] ;  /* 0x0000000402290981 */ /* 0x022368000c1e1900 */
[----:B------:R-:W-:Y:S01]  /*6f00*/  @!P0 PRMT R88, R0, 0x7610, R88 ;  /* 0x0000761000588816 */ /* 0x000fe20000000058 */
[----:B-1----:R-:W3:Y:S06]  /*6f10*/  @!P0 LDC R41, c[0x0][0x880] ;  /* 0x00022000ff298b82 */ /* 0x002eec0000000800 */
.L_x_119:
[----:B------:R-:W-:Y:S05]  /*6f20*/  @!P5 BRA `(.L_x_120) ;  /* 0x000000000024d947 */ /* 0x000fea0003800000 */
[----:B------:R-:W-:Y:S01]  /*6f30*/  ISETP.NE.U32.AND P0, PT, R76, RZ, PT ;  /* 0x000000ff4c00720c */ /* 0x000fe20003f05070 */
[----:B------:R-:W1:Y:S03]  /*6f40*/  LDCU.64 UR4, c[0x0][0x358] ;  /* 0x00006b00ff0477ac */ /* 0x000e660008000a00 */
[----:B------:R-:W-:Y:S11]  /*6f50*/  ISETP.NE.AND.EX P0, PT, R77, RZ, PT, P0 ;  /* 0x000000ff4d00720c */ /* 0x000ff60003f05300 */
[----:B------:R-:W-:Y:S02]  /*6f60*/  @!UPT UIADD3 URZ, UPT, UPT, URZ, URZ, URZ ;  /* 0x000000fffffff290 */ /* 0x000fe4000fffe0ff */
[----:B------:R-:W4:Y:S01]  /*6f70*/  @P0 LDC.64 R2, c[0x0][0x8a8] ;  /* 0x00022a00ff020b82 */ /* 0x000f220000000a00 */
[----:B--2---:R-:W-:Y:S04]  /*6f80*/  @P0 IMAD R0, R78, UR36, RZ ;  /* 0x000000244e000c24 */ /* 0x004fe8000f8e02ff */
[----:B----4-:R-:W-:Y:S05]  /*6f90*/  @P0 IMAD.WIDE R2, R0, 0x4, R2 ;  /* 0x0000000400020825 */ /* 0x010fea00078e0202 */
[----:B-1---5:R1:W5:Y:S02]  /*6fa0*/  @P0 LDG.E R38, desc[UR4][R2.64] ;  /* 0x0000000402260981 */ /* 0x022364000c1e1900 */
[----:B-1----:R-:W4:Y:S02]  /*6fb0*/  @!P0 LDC R38, c[0x0][0x8a0] ;  /* 0x00022800ff268b82 */ /* 0x002f240000000800 */
.L_x_120:
[----:B---3-5:R-:W-:Y:S01]  /*6fc0*/  FSETP.NEU.AND P0, PT, R41, RZ, PT ;  /* 0x000000ff2900720b */ /* 0x028fe20003f0d000 */
[----:B------:R-:W-:Y:S01]  /*6fd0*/  ULOP3.LUT UR4, UR54, 0x1, URZ, 0x3c, !UPT ;  /* 0x0000000136047892 */ /* 0x000fe2000f8e3cff */
[----:B------:R-:W-:Y:S01]  /*6fe0*/  SEL R5, RZ, 0xffffffff, P3 ;  /* 0xffffffffff057807 */ /* 0x000fe20001800000 */
[----:B------:R-:W-:Y:S01]  /*6ff0*/  IMAD.U32 R109, RZ, RZ, UR46 ;  /* 0x0000002eff6d7e24 */ /* 0x000fe2000f8e00ff */
[----:B------:R-:W-:Y:S01]  /*7000*/  @!P4 LOP3.LUT P3, RZ, R88, 0xff, RZ, 0xc0, !PT ;  /* 0x000000ff58ffc812 */ /* 0x000fe2000786c0ff */
[----:B------:R-:W-:Y:S01]  /*7010*/  IMAD.SHL.U32 R85, R96, 0x10, RZ ;  /* 0x0000001060557824 */ /* 0x000fe200078e00ff */
[----:B------:R-:W-:Y:S01]  /*7020*/  @!P4 SEL R2, RZ, 0xffffffff, P0 ;  /* 0xffffffffff02c807 */ /* 0x000fe20000000000 */
[----:B------:R-:W-:Y:S01]  /*7030*/  IMAD.U32 R110, RZ, RZ, UR4 ;  /* 0x00000004ff6e7e24 */ /* 0x000fe2000f8e00ff */
[----:B------:R-:W-:Y:S01]  /*7040*/  LEA R92, R36, UR47, 0x3 ;  /* 0x0000002f245c7c11 */ /* 0x000fe2000f8e18ff */
[----:B------:R-:W-:Y:S01]  /*7050*/  IMAD.SHL.U32 R109, R109, 0x2000, RZ ;  /* 0x000020006d6d7824 */ /* 0x000fe200078e00ff */
[----:B------:R-:W-:Y:S01]  /*7060*/  @P2 SEL R2, R5, R2, !P3 ;  /* 0x0000000205022207 */ /* 0x000fe20005800000 */
[----:B------:R-:W-:Y:S01]  /*7070*/  IMAD.SHL.U32 R84, R95, 0x10, RZ ;  /* 0x000000105f547824 */ /* 0x000fe200078e00ff */
[----:B------:R-:W-:Y:S01]  /*7080*/  SHF.L.U32 R3, R98, 0x1f, RZ ;  /* 0x0000001f62037819 */ /* 0x000fe200000006ff */
[----:B------:R-:W-:Y:S01]  /*7090*/  IMAD.IADD R87, R100, 0x1, R109 ;  /* 0x0000000164577824 */ /* 0x000fe200078e026d */
[----:B------:R-:W-:Y:S01]  /*70a0*/  @!P4 LOP3.LUT R2, R2, 0x1, RZ, 0xc0, !PT ;  /* 0x000000010202c812 */ /* 0x000fe200078ec0ff */
[----:B------:R-:W-:Y:S01]  /*70b0*/  BSSY B1, `(.L_x_121) ;  /* 0x0000038000017945 */ /* 0x000fe20003800000 */
[----:B------:R-:W-:Y:S01]  /*70c0*/  IMAD.MOV.U32 R108, RZ, RZ, 0x1 ;  /* 0x00000001ff6c7424 */ /* 0x000fe200078e00ff */
[----:B------:R-:W-:Y:S02]  /*70d0*/  CS2R R74, SRZ ;  /* 0x00000000004a7805 */ /* 0x000fe4000001ff00 */
[----:B------:R-:W-:Y:S01]  /*70e0*/  ISETP.NE.U32.OR P5, PT, R2, 0x1, P4 ;  /* 0x000000010200780c */ /* 0x000fe200027a5470 */
[----:B------:R-:W-:Y:S01]  /*70f0*/  IMAD.U32 R2, RZ, RZ, UR46 ;  /* 0x0000002eff027e24 */ /* 0x000fe2000f8e00ff */
[----:B------:R-:W-:Y:S01]  /*7100*/  LOP3.LUT P4, R93, R88, 0xff, RZ, 0xc0, !PT ;  /* 0x000000ff585d7812 */ /* 0x000fe2000788c0ff */
[----:B------:R-:W-:Y:S01]  /*7110*/  IMAD.IADD R86, R87, 0x1, R85 ;  /* 0x0000000157567824 */ /* 0x000fe200078e0255 */
[----:B------:R-:W-:Y:S01]  /*7120*/  P2R R103, PR, RZ, 0x20 ;  /* 0x00000020ff677803 */ /* 0x000fe20000000000 */
[----:B------:R-:W-:Y:S01]  /*7130*/  IMAD R39, R36, 0x40, R37 ;  /* 0x0000004024277824 */ /* 0x000fe200078e0225 */
[----:B--2---:R-:W-:Y:S01]  /*7140*/  LEA R0, R2, UR47, 0x3 ;  /* 0x0000002f02007c11 */ /* 0x004fe2000f8e18ff */
[----:B------:R-:W-:Y:S01]  /*7150*/  IMAD.U32 R111, RZ, RZ, UR46 ;  /* 0x0000002eff6f7e24 */ /* 0x000fe2000f8e00ff */
[----:B------:R-:W-:Y:S02]  /*7160*/  SEL R2, RZ, 0xffffffff, P0 ;  /* 0xffffffffff027807 */ /* 0x000fe40000000000 */
[----:B------:R-:W-:Y:S02]  /*7170*/  CS2R R72, SRZ ;  /* 0x0000000000487805 */ /* 0x000fe4000001ff00 */
[----:B------:R-:W-:Y:S02]  /*7180*/  CS2R R66, SRZ ;  /* 0x0000000000427805 */ /* 0x000fe4000001ff00 */
[----:B------:R-:W-:Y:S02]  /*7190*/  CS2R R64, SRZ ;  /* 0x0000000000407805 */ /* 0x000fe4000001ff00 */
[----:B------:R-:W-:Y:S02]  /*71a0*/  @P1 SEL R2, R5, R2, !P4 ;  /* 0x0000000205021207 */ /* 0x000fe40006000000 */
[----:B------:R-:W-:Y:S02]  /*71b0*/  CS2R R58, SRZ ;  /* 0x00000000003a7805 */ /* 0x000fe4000001ff00 */
[----:B------:R-:W-:Y:S02]  /*71c0*/  @P5 SHF.L.U32 R7, R110, 0x1f, RZ ;  /* 0x0000001f6e075819 */ /* 0x000fe400000006ff */
[----:B------:R-:W-:Y:S02]  /*71d0*/  CS2R R56, SRZ ;  /* 0x0000000000387805 */ /* 0x000fe4000001ff00 */
[----:B------:R-:W-:Y:S02]  /*71e0*/  LOP3.LUT R2, R2, 0x1, RZ, 0xc0, !PT ;  /* 0x0000000102027812 */ /* 0x000fe400078ec0ff */
[----:B------:R-:W-:Y:S01]  /*71f0*/  CS2R R50, SRZ ;  /* 0x0000000000327805 */ /* 0x000fe2000001ff00 */
[----:B------:R-:W1:Y:S01]  /*7200*/  @P5 SYNCS.PHASECHK.TRANS64.TRYWAIT P3, [R0+URZ+0x140], R7 ;  /* 0x00014007000055a7 */ /* 0x000e6200080611ff */
[----:B------:R-:W-:Y:S02]  /*7210*/  CS2R R48, SRZ ;  /* 0x0000000000307805 */ /* 0x000fe4000001ff00 */
[----:B------:R-:W-:Y:S01]  /*7220*/  ISETP.NE.U32.AND P0, PT, R2, 0x1, PT ;  /* 0x000000010200780c */ /* 0x000fe20003f05070 */
[----:B------:R-:W-:Y:S02]  /*7230*/  IMAD.IADD R47, R87, 0x1, R84 ;  /* 0x00000001572f7824 */ /* 0x000fe400078e0254 */
[----:B------:R-:W-:Y:S01]  /*7240*/  IMAD.IADD R46, R99, 0x1, R86 ;  /* 0x00000001632e7824 */ /* 0x000fe200078e0256 */
[----:B------:R-:W-:Y:S01]  /*7250*/  P2R R112, PR, RZ, 0x1 ;  /* 0x00000001ff707803 */ /* 0x000fe20000000000 */
[----:B------:R2:W3:Y:S01]  /*7260*/  SYNCS.PHASECHK.TRANS64.TRYWAIT P2, [R92+URZ+0x1a0], R3 ;  /* 0x0001a0035c0075a7 */ /* 0x0004e200080411ff */
[----:B-1----:R-:W-:Y:S01]  /*7270*/  @P5 SEL R108, RZ, 0x1, !P3 ;  /* 0x00000001ff6c5807 */ /* 0x002fe20005800000 */
[----:B--2---:R-:W-:Y:S06]  /*7280*/  @!P5 BRA `(.L_x_122) ;  /* 0x000000000068d947 */ /* 0x004fec0003800000 */
[----:B------:R-:W-:Y:S01]  /*7290*/  ISETP.NE.AND P0, PT, R108, RZ, PT ;  /* 0x000000ff6c00720c */ /* 0x000fe20003f05270 */
[----:B------:R-:W-:Y:S01]  /*72a0*/  BSSY B0, `(.L_x_123) ;  /* 0x000000d000007945 */ /* 0x000fe20003800000 */
[----:B------:R-:W-:Y:S02]  /*72b0*/  CS2R R50, SRZ ;  /* 0x0000000000327805 */ /* 0x000fe4000001ff00 */
[----:B------:R-:W-:Y:S02]  /*72c0*/  CS2R R48, SRZ ;  /* 0x0000000000307805 */ /* 0x000fe4000001ff00 */
[----:B------:R-:W-:Y:S02]  /*72d0*/  CS2R R58, SRZ ;  /* 0x00000000003a7805 */ /* 0x000fe4000001ff00 */
[----:B------:R-:W-:Y:S02]  /*72e0*/  CS2R R56, SRZ ;  /* 0x0000000000387805 */ /* 0x000fe4000001ff00 */
[----:B------:R-:W-:Y:S02]  /*72f0*/  CS2R R66, SRZ ;  /* 0x0000000000427805 */ /* 0x000fe4000001ff00 */
[----:B------:R-:W-:Y:S02]  /*7300*/  CS2R R64, SRZ ;  /* 0x0000000000407805 */ /* 0x000fe4000001ff00 */
[----:B------:R-:W-:Y:S02]  /*7310*/  CS2R R74, SRZ ;  /* 0x00000000004a7805 */ /* 0x000fe4000001ff00 */
[----:B------:R-:W-:Y:S01]  /*7320*/  CS2R R72, SRZ ;  /* 0x0000000000487805 */ /* 0x000fe2000001ff00 */
[----:B------:R-:W-:Y:S06]  /*7330*/  @P0 BRA `(.L_x_124) ;  /* 0x00000000000c0947 */ /* 0x000fec0003800000 */
[----:B------:R-:W-:Y:S04]  /*7340*/  SHF.L.U32 R5, R110, 0x1f, RZ ;  /* 0x0000001f6e057819 */ /* 0x000fe800000006ff */
[----:B------:R-:W1:Y:S02]  /*7350*/  SYNCS.PHASECHK.TRANS64.TRYWAIT P0, [R0+URZ+0x140], R5 ;  /* 0x00014005000075a7 */ /* 0x000e6400080011ff */
[----:B-1----:R-:W-:Y:S05]  /*7360*/  @!P0 BRA `(.L_x_125) ;  /* 0x0000002c003c8947 */ /* 0x002fea0003800000 */
.L_x_124:
[----:B------:R-:W-:Y:S05]  /*7370*/  BSYNC B0 ;  /* 0x0000000000007941 */ /* 0x000fea0003800000 */
.L_x_123:
[----:B------:R-:W-:Y:S01]  /*7380*/  ISETP.NE.AND P0, PT, R112, RZ, PT ;  /* 0x000000ff7000720c */ /* 0x000fe20003f05270 */
[----:B------:R-:W-:Y:S04]  /*7390*/  UIADD3 UR4, UPT, UPT, UR46, 0x1, URZ ;  /* 0x000000012e047890 */ /* 0x000fe8000fffe0ff */
[----:B------:R-:W-:Y:S04]  /*73a0*/  UISETP.NE.AND UP0, UPT, UR4, 0x3, UPT ;  /* 0x000000030400788c */ /* 0x000fe8000bf05270 */
[----:B------:R-:W-:Y:S02]  /*73b0*/  USEL UR5, URZ, 0x1, UP0 ;  /* 0x00000001ff057887 */ /* 0x000fe40008000000 */
[----:B------:R-:W-:Y:S02]  /*73c0*/  USEL UR4, UR4, URZ, UP0 ;  /* 0x000000ff04047287 */ /* 0x000fe40008000000 */
[----:B------:R2:W1:Y:S02]  /*73d0*/  @P0 LDS.128 R48, [R87] ;  /* 0x0000000057300984 */ /* 0x0004640000000c00 */
[----:B------:R-:W-:Y:S02]  /*73e0*/  LOP3.LUT R110, R110, UR5, RZ, 0x3c, !PT ;  /* 0x000000056e6e7c12 */ /* 0x000fe4000f8e3cff */
[----:B------:R2:W1:Y:S01]  /*73f0*/  @P0 LDS.128 R56, [R86+0x10] ;  /* 0x0000100056380984 */ /* 0x0004620000000c00 */
[----:B------:R-:W-:Y:S03]  /*7400*/  IMAD.U32 R111, RZ, RZ, UR4 ;  /* 0x00000004ff6f7e24 */ /* 0x000fe6000f8e00ff */
[----:B------:R2:W1:Y:S04]  /*7410*/  @P0 LDS.128 R64, [R47+0x20] ;  /* 0x000020002f400984 */ /* 0x0004680000000c00 */
[----:B------:R2:W1:Y:S02]  /*7420*/  @P0 LDS.128 R72, [R46+0x10] ;  /* 0x000010002e480984 */ /* 0x0004640000000c00 */
.L_x_122:
[----:B------:R-:W-:Y:S05]  /*7430*/  BSYNC B1 ;  /* 0x0000000000017941 */ /* 0x000fea0003800000 */
.L_x_121:
[----:B-1----:R-:W-:Y:S04]  /*7440*/  SHF.R.U32.HI R0, RZ, 0x15, R39 ;  /* 0x00000015ff007819 */ /* 0x002fe80000011627 */
[----:B------:R-:W-:Y:S01]  /*7450*/  LOP3.LUT P0, RZ, R0, 0x3, R89, 0x48, !PT ;  /* 0x0000000300ff7812 */ /* 0x000fe20007804859 */
[----:B------:R-:W-:Y:S01]  /*7460*/  @!UPT UIADD3 URZ, UPT, UPT, URZ, URZ, URZ ;  /* 0x000000fffffff290 */ /* 0x000fe2000fffe0ff */
[----:B---3--:R-:W-:Y:S11]  /*7470*/  @P2 BRA `(.L_x_126) ;  /* 0x0000000000082947 */ /* 0x008ff60003800000 */
[----:B------:R-:W1:Y:S02]  /*7480*/  SYNCS.PHASECHK.TRANS64.TRYWAIT P1, [R92+URZ+0x1a0], R3 ;  /* 0x0001a0035c0075a7 */ /* 0x000e6400080211ff */
[----:B-1----:R-:W-:Y:S05]  /*7490*/  @!P1 BRA `(.L_x_127) ;  /* 0x0000002c00049947 */ /* 0x002fea0003800000 */
.L_x_126:
[----:B------:R-:W-:Y:S05]  /*74a0*/  @!P0 BRA `(.L_x_128) ;  /* 0x0000000000408947 */ /* 0x000fea0003800000 */
[----:B------:R-:W3:Y:S01]  /*74b0*/  LDCU.64 UR8, c[0x4][0x70] ;  /* 0x01000e00ff0877ac */ /* 0x000ee20008000a00 */
[----:B-1----:R-:W-:Y:S01]  /*74c0*/  MOV R3, 0x0 ;  /* 0x0000000000037802 */ /* 0x002fe20000000f00 */
[----:B------:R-:W-:Y:S02]  /*74d0*/  HFMA2 R12, -RZ, RZ, 0, 5.9604644775390625e-08 ;  /* 0x00000001ff0c7431 */ /* 0x000fe400000001ff */
[----:B------:R-:W-:Y:S02]  /*74e0*/  IMAD.MOV.U32 R8, RZ, RZ, 0x192 ;  /* 0x00000192ff087424 */ /* 0x000fe400078e00ff */
[----:B------:R-:W-:Y:S01]  /*74f0*/  IMAD.MOV.U32 R13, RZ, RZ, RZ ;  /* 0x000000ffff0d7224 */ /* 0x000fe200078e00ff */
[----:B------:R-:W1:Y:S01]  /*7500*/  LDCU.64 UR6, c[0x4][0x78] ;  /* 0x01000f00ff0677ac */ /* 0x000e620008000a00 */
[----:B------:R-:W2:Y:S01]  /*7510*/  LDC.64 R2, c[0x4][R3] ;  /* 0x0100000003027b82 */ /* 0x000ea20000000a00 */
[----:B------:R-:W5:Y:S01]  /*7520*/  LDCU.64 UR4, c[0x4][0x10] ;  /* 0x01000200ff0477ac */ /* 0x000f620008000a00 */
[----:B---3--:R-:W-:Y:S01]  /*7530*/  MOV R5, UR9 ;  /* 0x0000000900057c02 */ /* 0x008fe20008000f00 */
[----:B------:R-:W-:Y:S01]  /*7540*/  IMAD.U32 R4, RZ, RZ, UR8 ;  /* 0x00000008ff047e24 */ /* 0x000fe2000f8e00ff */
[----:B-1----:R-:W-:Y:S01]  /*7550*/  MOV R7, UR7 ;  /* 0x0000000700077c02 */ /* 0x002fe20008000f00 */
[----:B------:R-:W-:Y:S01]  /*7560*/  IMAD.U32 R6, RZ, RZ, UR6 ;  /* 0x00000006ff067e24 */ /* 0x000fe2000f8e00ff */
[----:B-----5:R-:W-:Y:S01]  /*7570*/  MOV R11, UR5 ;  /* 0x00000005000b7c02 */ /* 0x020fe20008000f00 */
[----:B------:R-:W-:Y:S02]  /*7580*/  IMAD.U32 R10, RZ, RZ, UR4 ;  /* 0x00000004ff0a7e24 */ /* 0x000fe4000f8e00ff */
[----:B------:R-:W-:Y:S07]  /*7590*/  LEPC R20, `(.L_x_128) ;  /* 0x000000001014794e */ /* 0x000fee0000000000 */
[----:B--2-4-:R-:W-:Y:S05]  /*75a0*/  CALL.ABS.NOINC R2 ;  /* 0x0000000002007343 */ /* 0x014fea0003c00000 */
.L_x_128:
[C---:B------:R-:W-:Y:S01]  /*75b0*/  SHF.L.U32 R40, R48.reuse, 0x10, RZ ;  /* 0x0000001030287819 */ /* 0x040fe200000006ff */
[----:B------:R-:W-:Y:S05]  /*75c0*/  WARPSYNC.ALL ;  /* 0x0000000000007948 */ /* 0x000fea0003800000 */
[----:B------:R-:W-:Y:S01]  /*75d0*/  R2UR UR4, R39 ;  /* 0x00000000270472ca */ /* 0x000fe200000e0000 */
[----:B------:R-:W-:Y:S01]  /*75e0*/  BSSY.RECONVERGENT B0, `(.L_x_129) ;  /* 0x0000087000007945 */ /* 0x000fe20003800200 */
[----:B------:R-:W-:Y:S02]  /*75f0*/  LOP3.LUT R43, R48, 0xffff0000, RZ, 0xc0, !PT ;  /* 0xffff0000302b7812 */ /* 0x000fe400078ec0ff */
[----:B------:R-:W-:Y:S02]  /*7600*/  SHF.L.U32 R42, R49, 0x10, RZ ;  /* 0x00000010312a7819 */ /* 0x000fe400000006ff */
[----:B------:R-:W-:Y:S02]  /*7610*/  SHF.L.U32 R45, R51, 0x10, RZ ;  /* 0x00000010332d7819 */ /* 0x000fe400000006ff */
[----:B------:R-:W-:Y:S02]  /*7620*/  LOP3.LUT R44, R75, 0xffff0000, RZ, 0xc0, !PT ;  /* 0xffff00004b2c7812 */ /* 0x000fe400078ec0ff */
[----:B------:R-:W-:Y:S03]  /*7630*/  ISETP.NE.AND P0, PT, R101, RZ, PT ;  /* 0x000000ff6500720c */ /* 0x000fe60003f05270 */
[----:B------:R-:W4:Y:S02]  /*7640*/  LDTM.x32 R4, tmem[UR4] ;  /* 0x00000004000479ee */ /* 0x000f2400082c0000 */
[C---:B----4-:R-:W-:Y:S01]  /*7650*/  FMUL R0, R38.reuse, R4 ;  /* 0x0000000426007220 */ /* 0x050fe20000400000 */
[C---:B------:R-:W-:Y:S01]  /*7660*/  FMUL R2, R38.reuse, R5 ;  /* 0x0000000526027220 */ /* 0x040fe20000400000 */
[C---:B-1----:R-:W-:Y:S01]  /*7670*/  FMUL R3, R38.reuse, R6 ;  /* 0x0000000626037220 */ /* 0x042fe20000400000 */
[----:B------:R-:W-:Y:S01]  /*7680*/  FMUL R7, R38, R7 ;  /* 0x0000000726077220 */ /* 0x000fe20000400000 */
[----:B------:R-:W-:Y:S01]  /*7690*/  FFMA R0, R41, R40, R0 ;  /* 0x0000002829007223 */ /* 0x000fe20000000000 */
[----:B------:R-:W-:Y:S01]  /*76a0*/  LOP3.LUT R40, R49, 0xffff0000, RZ, 0xc0, !PT ;  /* 0xffff000031287812 */ /* 0x000fe200078ec0ff */
[C---:B------:R-:W-:Y:S01]  /*76b0*/  FFMA R2, R41.reuse, R43, R2 ;  /* 0x0000002b29027223 */ /* 0x040fe20000000002 */
[C---:B------:R-:W-:Y:S01]  /*76c0*/  SHF.L.U32 R43, R50.reuse, 0x10, RZ ;  /* 0x00000010322b7819 */ /* 0x040fe200000006ff */
[C---:B------:R-:W-:Y:S01]  /*76d0*/  FFMA R3, R41.reuse, R42, R3 ;  /* 0x0000002a29037223 */ /* 0x040fe20000000003 */
[----:B------:R-:W-:Y:S01]  /*76e0*/  LOP3.LUT R42, R50, 0xffff0000, RZ, 0xc0, !PT ;  /* 0xffff0000322a7812 */ /* 0x000fe200078ec0ff */
[----:B------:R-:W-:Y:S01]  /*76f0*/  FMUL R4, R38, R8 ;  /* 0x0000000826047220 */ /* 0x000fe20000400000 */
[----:B------:R-:W-:Y:S01]  /*7700*/  F2FP.BF16.F32.PACK_AB R52, R2, R0 ;  /* 0x000000000234723e */ /* 0x000fe200000010ff */
[----:B------:R-:W-:Y:S01]  /*7710*/  FFMA R7, R41, R40, R7 ;  /* 0x0000002829077223 */ /* 0x000fe20000000007 */
[----:B------:R-:W-:Y:S01]  /*7720*/  LOP3.LUT R40, R51, 0xffff0000, RZ, 0xc0, !PT ;  /* 0xffff000033287812 */ /* 0x000fe200078ec0ff */
[C---:B------:R-:W-:Y:S01]  /*7730*/  FMUL R5, R38.reuse, R9 ;  /* 0x0000000926057220 */ /* 0x040fe20000400000 */
[C---:B------:R-:W-:Y:S01]  /*7740*/  FMUL R6, R38.reuse, R10 ;  /* 0x0000000a26067220 */ /* 0x040fe20000400000 */
[----:B------:R-:W-:Y:S01]  /*7750*/  FMUL R11, R38, R11 ;  /* 0x0000000b260b7220 */ /* 0x000fe20000400000 */
[----:B------:R-:W-:Y:S01]  /*7760*/  F2FP.BF16.F32.PACK_AB R53, R7, R3 ;  /* 0x000000030735723e */ /* 0x000fe200000010ff */
[C---:B------:R-:W-:Y:S01]  /*7770*/  FFMA R4, R41.reuse, R43, R4 ;  /* 0x0000002b29047223 */ /* 0x040fe20000000004 */
[C---:B------:R-:W-:Y:S01]  /*7780*/  SHF.L.U32 R43, R56.reuse, 0x10, RZ ;  /* 0x00000010382b7819 */ /* 0x040fe200000006ff */
[----:B------:R-:W-:Y:S01]  /*7790*/  FFMA R5, R41, R42, R5 ;  /* 0x0000002a29057223 */ /* 0x000fe20000000005 */
[----:B------:R-:W-:Y:S01]  /*77a0*/  LOP3.LUT R42, R57, 0xffff0000, RZ, 0xc0, !PT ;  /* 0xffff0000392a7812 */ /* 0x000fe200078ec0ff */
[----:B------:R-:W-:Y:S01]  /*77b0*/  FFMA R6, R41, R45, R6 ;  /* 0x0000002d29067223 */ /* 0x000fe20000000006 */
[----:B------:R-:W-:Y:S01]  /*77c0*/  SHF.L.U32 R45, R57, 0x10, RZ ;  /* 0x00000010392d7819 */ /* 0x000fe200000006ff */
[----:B------:R-:W-:Y:S01]  /*77d0*/  FFMA R11, R41, R40, R11 ;  /* 0x00000028290b7223 */ /* 0x000fe2000000000b */
[----:B------:R-:W-:Y:S01]  /*77e0*/  LOP3.LUT R40, R56, 0xffff0000, RZ, 0xc0, !PT ;  /* 0xffff000038287812 */ /* 0x000fe200078ec0ff */
[C---:B------:R-:W-:Y:S01]  /*77f0*/  FMUL R8, R38.reuse, R12 ;  /* 0x0000000c26087220 */ /* 0x040fe20000400000 */
[----:B------:R-:W-:Y:S01]  /*7800*/  F2FP.BF16.F32.PACK_AB R54, R5, R4 ;  /* 0x000000040536723e */ /* 0x000fe200000010ff */
[C---:B------:R-:W-:Y:S01]  /*7810*/  FMUL R9, R38.reuse, R13 ;  /* 0x0000000d26097220 */ /* 0x040fe20000400000 */
[----:B------:R-:W-:Y:S01]  /*7820*/  F2FP.BF16.F32.PACK_AB R55, R11, R6 ;  /* 0x000000060b37723e */ /* 0x000fe200000010ff */
[C---:B------:R-:W-:Y:S01]  /*7830*/  FMUL R10, R38.reuse, R14 ;  /* 0x0000000e260a7220 */ /* 0x040fe20000400000 */
[----:B------:R-:W-:Y:S01]  /*7840*/  FMUL R15, R38, R15 ;  /* 0x0000000f260f7220 */ /* 0x000fe20000400000 */
[----:B------:R-:W-:Y:S01]  /*7850*/  FFMA R8, R41, R43, R8 ;  /* 0x0000002b29087223 */ /* 0x000fe20000000008 */
[----:B------:R-:W-:Y:S01]  /*7860*/  SHF.L.U32 R43, R59, 0x10, RZ ;  /* 0x000000103b2b7819 */ /* 0x000fe200000006ff */
[C---:B------:R-:W-:Y:S01]  /*7870*/  FFMA R9, R41.reuse, R40, R9 ;  /* 0x0000002829097223 */ /* 0x040fe20000000009 */
[C---:B------:R-:W-:Y:S01]  /*7880*/  SHF.L.U32 R40, R58.reuse, 0x10, RZ ;  /* 0x000000103a287819 */ /* 0x040fe200000006ff */
        /* <DEDUP_REMOVED lines=8> */
[----:B------:R-:W-:Y:S01]  /*7910*/  FMUL R14, R38, R18 ;  /* 0x00000012260e7220 */ /* 0x000fe20000400000 */
[----:B------:R-:W-:Y:S01]  /*7920*/  FFMA R12, R41, R40, R12 ;  /* 0x00000028290c7223 */ /* 0x000fe2000000000c */
[----:B------:R-:W-:Y:S01]  /*7930*/  LOP3.LUT R40, R59, 0xffff0000, RZ, 0xc0, !PT ;  /* 0xffff00003b287812 */ /* 0x000fe200078ec0ff */
[C---:B------:R-:W-:Y:S01]  /*7940*/  FFMA R13, R41.reuse, R42, R13 ;  /* 0x0000002a290d7223 */ /* 0x040fe2000000000d */
[----:B------:R-:W-:Y:S01]  /*7950*/  LOP3.LUT R42, R64, 0xffff0000, RZ, 0xc0, !PT ;  /* 0xffff0000402a7812 */ /* 0x000fe200078ec0ff */
[----:B------:R-:W-:Y:S01]  /*7960*/  FMUL R19, R38, R19 ;  /* 0x0000001326137220 */ /* 0x000fe20000400000 */
[----:B------:R-:W-:Y:S01]  /*7970*/  FFMA R14, R41, R43, R14 ;  /* 0x0000002b290e7223 */ /* 0x000fe2000000000e */
[----:B------:R-:W-:Y:S01]  /*7980*/  SHF.L.U32 R43, R64, 0x10, RZ ;  /* 0x00000010402b7819 */ /* 0x000fe200000006ff */
[----:B------:R1:W-:Y:S01]  /*7990*/  STS.128 [R87], R52 ;  /* 0x0000003457007388 */ /* 0x0003e20000000c00 */
[----:B------:R-:W-:Y:S01]  /*79a0*/  F2FP.BF16.F32.PACK_AB R62, R13, R12 ;  /* 0x0000000c0d3e723e */ /* 0x000fe200000010ff */
[C---:B------:R-:W-:Y:S01]  /*79b0*/  FMUL R16, R38.reuse, R20 ;  /* 0x0000001426107220 */ /* 0x040fe20000400000 */
        /* <DEDUP_REMOVED lines=8> */
[C---:B------:R-:W-:Y:S01]  /*7a40*/  FFMA R17, R41.reuse, R42, R17 ;  /* 0x0000002a29117223 */ /* 0x040fe20000000011 */
[----:B------:R-:W-:Y:S01]  /*7a50*/  FFMA R18, R41, R45, R18 ;  /* 0x0000002d29127223 */ /* 0x000fe20000000012 */
[----:B------:R1:W-:Y:S01]  /*7a60*/  STS.128 [R86+0x10], R60 ;  /* 0x0000103c56007388 */ /* 0x0003e20000000c00 */
[----:B------:R-:W-:Y:S01]  /*7a70*/  SHF.L.U32 R45, R67, 0x10, RZ ;  /* 0x00000010432d7819 */ /* 0x000fe200000006ff */
[----:B------:R-:W-:Y:S01]  /*7a80*/  FFMA R23, R41, R40, R23 ;  /* 0x0000002829177223 */ /* 0x000fe20000000017 */
[----:B------:R-:W-:Y:S01]  /*7a90*/  LOP3.LUT R40, R66, 0xffff0000, RZ, 0xc0, !PT ;  /* 0xffff000042287812 */ /* 0x000fe200078ec0ff */
[C---:B------:R-:W-:Y:S01]  /*7aa0*/  FMUL R20, R38.reuse, R24 ;  /* 0x0000001826147220 */ /* 0x040fe20000400000 */
[----:B------:R-:W-:Y:S01]  /*7ab0*/  LOP3.LUT R42, R67, 0xffff0000, RZ, 0xc0, !PT ;  /* 0xffff0000432a7812 */ /* 0x000fe200078ec0ff */
[C---:B------:R-:W-:Y:S01]  /*7ac0*/  FMUL R21, R38.reuse, R25 ;  /* 0x0000001926157220 */ /* 0x040fe20000400000 */
[----:B------:R-:W-:Y:S01]  /*7ad0*/  F2FP.BF16.F32.PACK_AB R68, R17, R16 ;  /* 0x000000101144723e */ /* 0x000fe200000010ff */
[C---:B------:R-:W-:Y:S01]  /*7ae0*/  FMUL R22, R38.reuse, R26 ;  /* 0x0000001a26167220 */ /* 0x040fe20000400000 */
[----:B------:R-:W-:Y:S01]  /*7af0*/  FMUL R27, R38, R27 ;  /* 0x0000001b261b7220 */ /* 0x000fe20000400000 */
[C---:B------:R-:W-:Y:S01]  /*7b00*/  FFMA R20, R41.reuse, R43, R20 ;  /* 0x0000002b29147223 */ /* 0x040fe20000000014 */
[C---:B------:R-:W-:Y:S01]  /*7b10*/  FFMA R21, R41.reuse, R40, R21 ;  /* 0x0000002829157223 */ /* 0x040fe20000000015 */
[C---:B------:R-:W-:Y:S01]  /*7b20*/  FFMA R22, R41.reuse, R45, R22 ;  /* 0x0000002d29167223 */ /* 0x040fe20000000016 */
[----:B------:R-:W-:Y:S01]  /*7b30*/  FFMA R27, R41, R42, R27 ;  /* 0x0000002a291b7223 */ /* 0x000fe2000000001b */
[----:B------:R-:W-:Y:S01]  /*7b40*/  SHF.L.U32 R40, R72, 0x10, RZ ;  /* 0x0000001048287819 */ /* 0x000fe200000006ff */
[----:B------:R-:W-:Y:S01]  /*7b50*/  FMUL R24, R38, R28 ;  /* 0x0000001c26187220 */ /* 0x000fe20000400000 */
[----:B------:R-:W-:Y:S01]  /*7b60*/  LOP3.LUT R42, R72, 0xffff0000, RZ, 0xc0, !PT ;  /* 0xffff0000482a7812 */ /* 0x000fe200078ec0ff */
[C---:B------:R-:W-:Y:S01]  /*7b70*/  FMUL R25, R38.reuse, R29 ;  /* 0x0000001d26197220 */ /* 0x040fe20000400000 */
[----:B------:R-:W-:Y:S01]  /*7b80*/  SHF.L.U32 R43, R73, 0x10, RZ ;  /* 0x00000010492b7819 */ /* 0x000fe200000006ff */
[C---:B------:R-:W-:Y:S01]  /*7b90*/  FMUL R26, R38.reuse, R30 ;  /* 0x0000001e261a7220 */ /* 0x040fe20000400000 */
[C---:B------:R-:W-:Y:S01]  /*7ba0*/  FFMA R24, R41.reuse, R40, R24 ;  /* 0x0000002829187223 */ /* 0x040fe20000000018 */
[----:B------:R-:W-:Y:S01]  /*7bb0*/  FFMA R25, R41, R42, R25 ;  /* 0x0000002a29197223 */ /* 0x000fe20000000019 */
[----:B------:R-:W-:Y:S01]  /*7bc0*/  LOP3.LUT R40, R73, 0xffff0000, RZ, 0xc0, !PT ;  /* 0xffff000049287812 */ /* 0x000fe200078ec0ff */
[----:B------:R-:W-:Y:S01]  /*7bd0*/  FFMA R26, R41, R43, R26 ;  /* 0x0000002b291a7223 */ /* 0x000fe2000000001a */
[----:B------:R-:W-:Y:S01]  /*7be0*/  FMUL R31, R38, R31 ;  /* 0x0000001f261f7220 */ /* 0x000fe20000400000 */
[----:B------:R-:W-:Y:S01]  /*7bf0*/  SHF.L.U32 R43, R74, 0x10, RZ ;  /* 0x000000104a2b7819 */ /* 0x000fe200000006ff */
[----:B------:R-:W-:Y:S01]  /*7c00*/  FMUL R28, R38, R32 ;  /* 0x00000020261c7220 */ /* 0x000fe20000400000 */
[----:B------:R-:W-:Y:S01]  /*7c10*/  LOP3.LUT R42, R74, 0xffff0000, RZ, 0xc0, !PT ;  /* 0xffff00004a2a7812 */ /* 0x000fe200078ec0ff */
[C---:B------:R-:W-:Y:S01]  /*7c20*/  FMUL R29, R38.reuse, R33 ;  /* 0x00000021261d7220 */ /* 0x040fe20000400000 */
[----:B------:R-:W-:Y:S01]  /*7c30*/  SHF.L.U32 R45, R75, 0x10, RZ ;  /* 0x000000104b2d7819 */ /* 0x000fe200000006ff */
[C---:B------:R-:W-:Y:S01]  /*7c40*/  FMUL R30, R38.reuse, R34 ;  /* 0x00000022261e7220 */ /* 0x040fe20000400000 */
[----:B------:R-:W-:Y:S01]  /*7c50*/  FFMA R31, R41, R40, R31 ;  /* 0x00000028291f7223 */ /* 0x000fe2000000001f */
[----:B------:R-:W-:Y:S01]  /*7c60*/  FMUL R35, R38, R35 ;  /* 0x0000002326237220 */ /* 0x000fe20000400000 */
[----:B------:R-:W-:Y:S01]  /*7c70*/  F2FP.BF16.F32.PACK_AB R69, R23, R18 ;  /* 0x000000121745723e */ /* 0x000fe200000010ff */
[----:B------:R-:W-:Y:S01]  /*7c80*/  FFMA R28, R41, R43, R28 ;  /* 0x0000002b291c7223 */ /* 0x000fe2000000001c */
[----:B------:R-:W-:Y:S01]  /*7c90*/  F2FP.BF16.F32.PACK_AB R70, R21, R20 ;  /* 0x000000141546723e */ /* 0x000fe200000010ff */
[----:B------:R-:W-:Y:S01]  /*7ca0*/  FFMA R29, R41, R42, R29 ;  /* 0x0000002a291d7223 */ /* 0x000fe2000000001d */
[----:B------:R-:W-:Y:S01]  /*7cb0*/  F2FP.BF16.F32.PACK_AB R71, R27, R22 ;  /* 0x000000161b47723e */ /* 0x000fe200000010ff */
[C---:B------:R-:W-:Y:S01]  /*7cc0*/  FFMA R30, R41.reuse, R45, R30 ;  /* 0x0000002d291e7223 */ /* 0x040fe2000000001e */
[----:B------:R-:W-:Y:S01]  /*7cd0*/  FFMA R35, R41, R44, R35 ;  /* 0x0000002c29237223 */ /* 0x000fe20000000023 */
[----:B------:R-:W-:Y:S02]  /*7ce0*/  F2FP.BF16.F32.PACK_AB R104, R25, R24 ;  /* 0x000000181968723e */ /* 0x000fe400000010ff */
[----:B------:R1:W-:Y:S01]  /*7cf0*/  STS.128 [R47+0x20], R68 ;  /* 0x000020442f007388 */ /* 0x0003e20000000c00 */
[----:B------:R-:W-:Y:S02]  /*7d00*/  F2FP.BF16.F32.PACK_AB R105, R31, R26 ;  /* 0x0000001a1f69723e */ /* 0x000fe400000010ff */
[----:B------:R-:W-:Y:S02]  /*7d10*/  F2FP.BF16.F32.PACK_AB R106, R29, R28 ;  /* 0x0000001c1d6a723e */ /* 0x000fe400000010ff */
[----:B------:R-:W-:Y:S05]  /*7d20*/  F2FP.BF16.F32.PACK_AB R107, R35, R30 ;  /* 0x0000001e236b723e */ /* 0x000fea00000010ff */
[----:B------:R1:W-:Y:S01]  /*7d30*/  STS.128 [R46+0x10], R104 ;  /* 0x000010682e007388 */ /* 0x0003e20000000c00 */
[----:B------:R-:W-:Y:S01]  /*7d40*/  @!PT LDS RZ, [RZ] ;  /* 0x00000000fffff984 */ /* 0x000fe20000000800 */
[----:B------:R-:W-:Y:S01]  /*7d50*/  @!PT LDS RZ, [RZ] ;  /* 0x00000000fffff984 */ /* 0x000fe20000000800 */
[----:B------:R-:W-:Y:S01]  /*7d60*/  @!PT LDS RZ, [RZ] ;  /* 0x00000000fffff984 */ /* 0x000fe20000000800 */
[----:B------:R-:W-:Y:S01]  /*7d70*/  @!PT LDS RZ, [RZ] ;  /* 0x00000000fffff984 */ /* 0x000fe20000000800 */
[----:B------:R3:W-:Y:S07]  /*7d80*/  MEMBAR.ALL.CTA ;  /* 0x0000000000007992 */ /* 0x0007ee0000008000 */
[----:B---3--:R-:W3:Y:S02]  /*7d90*/  FENCE.VIEW.ASYNC.S ;  /* 0x00000000000073c6 */ /* 0x008ee40000000000 */
[----:B---3--:R-:W-:Y:S06]  /*7da0*/  BAR.SYNC.DEFER_BLOCKING 0x1, 0x80 ;  /* 0x0042000000007b1d */ /* 0x008fec0000010000 */
[----:B------:R-:W-:Y:S05]  /*7db0*/  @P0 BRA `(.L_x_130) ;  /* 0x0000000000240947 */ /* 0x000fea0003800000 */
[----:B------:R-:W3:Y:S01]  /*7dc0*/  LDCU.64 UR6, c[0x0][0x348] ;  /* 0x00006900ff0677ac */ /* 0x000ee20008000a00 */
[----:B------:R-:W-:Y:S01]  /*7dd0*/  R2UR UR5, R109 ;  /* 0x000000006d0572ca */ /* 0x000fe200000e0000 */
[----:B------:R-:W-:Y:S11]  /*7de0*/  UMOV UR51, UR36 ;  /* 0x0000002400337c82 */ /* 0x000ff60008000000 */
[----:B------:R-:W-:Y:S01]  /*7df0*/  @!UPT UIADD3 URZ, UPT, UPT, URZ, URZ, URZ ;  /* 0x000000fffffff290 */ /* 0x000fe2000fffe0ff */
[----:B------:R-:W-:Y:S02]  /*7e00*/  UIADD3 UR48, UPT, UPT, UR47, 0x400, UR5 ;  /* 0x000004002f307890 */ /* 0x000fe4000fffe005 */
[----:B---3--:R-:W-:Y:S04]  /*7e10*/  UIADD3 UR4, UP0, UPT, UR6, 0x680, URZ ;  /* 0x0000068006047890 */ /* 0x008fe8000ff1e0ff */
[----:B------:R-:W-:Y:S09]  /*7e20*/  UIADD3.X UR5, UPT, UPT, URZ, UR7, URZ, UP0, !UPT ;  /* 0x00000007ff057290 */ /* 0x000ff200087fe4ff */
[----:B------:R3:W-:Y:S02]  /*7e30*/  UTMASTG.3D [UR48], [UR4] ;  /* 0x00000030040073b5 */ /* 0x0007e40008010000 */
[----:B---3--:R0:W-:Y:S02]  /*7e40*/  UTMACMDFLUSH ;  /* 0x00000000000079b7 */ /* 0x0081e40000000000 */
.L_x_130:
[----:B------:R-:W-:Y:S05]  /*7e50*/  BSYNC.RECONVERGENT B0 ;  /* 0x0000000000007941 */ /* 0x000fea0003800200 */
.L_x_129:
[----:B------:R-:W-:Y:S01]  /*7e60*/  UIADD3 UR44, UPT, UPT, UR46, 0x1, URZ ;  /* 0x000000012e2c7890 */ /* 0x000fe2000fffe0ff */
[----:B------:R-:W-:Y:S03]  /*7e70*/  BSSY.RECONVERGENT B0, `(.L_x_131) ;  /* 0x0000005000007945 */ /* 0x000fe60003800200 */
[----:B------:R-:W-:Y:S04]  /*7e80*/  UISETP.NE.AND UP0, UPT, UR44, 0x3, UPT ;  /* 0x000000032c00788c */ /* 0x000fe8000bf05270 */
[----:B------:R-:W-:Y:S01]  /*7e90*/  USEL UR45, UR44, URZ, UP0 ;  /* 0x000000ff2c2d7287 */ /* 0x000fe20008000000 */
[----:B------:R-:W-:Y:S11]  /*7ea0*/  @P0 BRA `(.L_x_132) ;  /* 0x0000000000040947 */ /* 0x000ff60003800000 */
[----:B------:R-:W-:Y:S04]  /*7eb0*/  DEPBAR.LE SB0, 0x1 ;  /* 0x000080400000791a */ /* 0x000fe80000000000 */
.L_x_132:
[----:B------:R-:W-:Y:S05]  /*7ec0*/  BSYNC.RECONVERGENT B0 ;  /* 0x0000000000007941 */ /* 0x000fea0003800200 */
.L_x_131:
[----:B------:R-:W-:Y:S01]  /*7ed0*/  BAR.SYNC.DEFER_BLOCKING 0x1, 0x80 ;  /* 0x0042000000007b1d */ /* 0x000fe20000010000 */
[----:B------:R-:W-:Y:S01]  /*7ee0*/  ISETP.NE.AND P1, PT, R103, RZ, PT ;  /* 0x000000ff6700720c */ /* 0x000fe20003f25270 */
[----:B------:R-:W-:Y:S01]  /*7ef0*/  UISETP.NE.AND UP0, UPT, UR53, URZ, UPT ;  /* 0x000000ff3500728c */ /* 0x000fe2000bf05270 */
[----:B------:R-:W-:Y:S11]  /*7f00*/  LEA R3, R111, UR47, 0x3 ;  /* 0x0000002f6f037c11 */ /* 0x000ff6000f8e18ff */
[----:B------:R-:W-:Y:S01]  /*7f10*/  @P1 SHF.L.U32 R4, R110, 0x1f, RZ ;  /* 0x0000001f6e041819 */ /* 0x000fe200000006ff */
[----:B------:R-:W-:Y:S06]  /*7f20*/  BRA.U !UP0, `(.L_x_133) ;  /* 0x0000000108247547 */ /* 0x000fec000b800000 */
[----:B------:R-:W3:Y:S01]  /*7f30*/  S2R R0, SR_CgaCtaId ;  /* 0x0000000000007919 */ /* 0x000ee20000008800 */
[----:B------:R-:W-:Y:S01]  /*7f40*/  IMAD.U32 R2, RZ, RZ, UR52 ;  /* 0x00000034ff027e24 */ /* 0x000fe2000f8e00ff */
[----:B------:R-:W-:Y:S04]  /*7f50*/  UIADD3 UR4, UPT, UPT, UR52, 0x1, URZ ;  /* 0x0000000134047890 */ /* 0x000fe8000fffe0ff */
[----:B------:R-:W-:Y:S01]  /*7f60*/  @P1 LEA R2, R2, UR47, 0x3 ;  /* 0x0000002f02021c11 */ /* 0x000fe2000f8e18ff */
[----:B------:R-:W-:Y:S04]  /*7f70*/  UISETP.NE.AND UP0, UPT, UR4, 0x3, UPT ;  /* 0x000000030400788c */ /* 0x000fe8000bf05270 */
[----:B------:R-:W-:Y:S01]  /*7f80*/  @P1 VIADD R5, R2, 0x158 ;  /* 0x0000015802051836 */ /* 0x000fe20000000000 */
[----:B------:R-:W-:Y:S04]  /*7f90*/  USEL UR52, UR4, URZ, UP0 ;  /* 0x000000ff04347287 */ /* 0x000fe80008000000 */
[----:B---3--:R-:W-:Y:S04]  /*7fa0*/  @P1 PRMT R0, R0, 0x654, R5 ;  /* 0x0000065400001816 */ /* 0x008fe80000000005 */
[----:B------:R3:W-:Y:S04]  /*7fb0*/  @P1 SYNCS.ARRIVE.TRANS64.RED.A1T0 RZ, [R0+URZ], RZ ;  /* 0x000000ff00ff19a7 */ /* 0x0007e800081004ff */
.L_x_133:
[----:B------:R-:W4:Y:S01]  /*7fc0*/  @P1 SYNCS.PHASECHK.TRANS64.TRYWAIT P0, [R3+URZ+0x140], R4 ;  /* 0x00014004030015a7 */ /* 0x000f2200080011ff */
[----:B------:R-:W-:Y:S01]  /*7fd0*/  BSSY B1, `(.L_x_134) ;  /* 0x0000015000017945 */ /* 0x000fe20003800000 */
[----:B----4-:R-:W-:Y:S03]  /*7fe0*/  @P1 SEL R108, RZ, 0x1, !P0 ;  /* 0x00000001ff6c1807 */ /* 0x010fe60004000000 */
[----:B------:R-:W-:Y:S05]  /*7ff0*/  @!P1 BRA `(.L_x_135) ;  /* 0x0000000000489947 */ /* 0x000fea0003800000 */
[----:B------:R-:W-:Y:S01]  /*8000*/  ISETP.NE.AND P1, PT, R112, RZ, PT ;  /* 0x000000ff7000720c */ /* 0x000fe20003f25270 */
[----:B------:R-:W-:Y:S01]  /*8010*/  BSSY B0, `(.L_x_136) ;  /* 0x000000a000007945 */ /* 0x000fe20003800000 */
[----:B------:R-:W-:Y:S11]  /*8020*/  ISETP.NE.AND P0, PT, R108, RZ, PT ;  /* 0x000000ff6c00720c */ /* 0x000ff60003f05270 */
[----:B------:R-:W-:Y:S04]  /*8030*/  @P1 IMAD R111, R111, 0x2000, R100 ;  /* 0x000020006f6f1824 */ /* 0x000fe800078e0264 */
[----:B------:R-:W-:Y:S01]  /*8040*/  @P1 IMAD.IADD R4, R85, 0x1, R111 ;  /* 0x0000000155041824 */ /* 0x000fe200078e026f */
[----:B------:R-:W-:Y:S03]  /*8050*/  @P1 IADD3 R2, PT, PT, R84, R111, RZ ;  /* 0x0000006f54021210 */ /* 0x000fe60007ffe0ff */
[----:B---3--:R-:W-:Y:S01]  /*8060*/  @P1 IMAD.IADD R0, R99, 0x1, R4 ;  /* 0x0000000163001824 */ /* 0x008fe200078e0204 */
[----:B------:R-:W-:Y:S06]  /*8070*/  @P0 BRA `(.L_x_137) ;  /* 0x00000000000c0947 */ /* 0x000fec0003800000 */
[----:B------:R-:W-:Y:S04]  /*8080*/  SHF.L.U32 R110, R110, 0x1f, RZ ;  /* 0x0000001f6e6e7819 */ /* 0x000fe800000006ff */
[----:B------:R-:W3:Y:S02]  /*8090*/  SYNCS.PHASECHK.TRANS64.TRYWAIT P0, [R3+URZ+0x140], R110 ;  /* 0x0001406e030075a7 */ /* 0x000ee400080011ff */
[----:B---3--:R-:W-:Y:S05]  /*80a0*/  @!P0 BRA `(.L_x_138) ;  /* 0x0000002000148947 */ /* 0x008fea0003800000 */
.L_x_137:
[----:B------:R-:W-:Y:S05]  /*80b0*/  BSYNC B0 ;  /* 0x0000000000007941 */ /* 0x000fea0003800000 */
.L_x_136:
[----:B------:R-:W-:Y:S11]  /*80c0*/  ISETP.NE.AND P0, PT, R112, RZ, PT ;  /* 0x000000ff7000720c */ /* 0x000ff60003f05270 */
[----:B------:R-:W-:Y:S02]  /*80d0*/  @!UPT UIADD3 URZ, UPT, UPT, URZ, URZ, URZ ;  /* 0x000000fffffff290 */ /* 0x000fe4000fffe0ff */
[----:B------:R4:W1:Y:S04]  /*80e0*/  @P0 LDS.128 R48, [R111] ;  /* 0x000000006f300984 */ /* 0x0008680000000c00 */
[----:B------:R4:W1:Y:S04]  /*80f0*/  @P0 LDS.128 R64, [R2+0x20] ;  /* 0x0000200002400984 */ /* 0x0008680000000c00 */
[----:B------:R4:W1:Y:S04]  /*8100*/  @P0 LDS.128 R56, [R4+0x10] ;  /* 0x0000100004380984 */ /* 0x0008680000000c00 */
[----:B------:R4:W1:Y:S02]  /*8110*/  @P0 LDS.128 R72, [R0+0x10] ;  /* 0x0000100000480984 */ /* 0x0008640000000c00 */
.L_x_135:
[----:B------:R-:W-:Y:S05]  /*8120*/  BSYNC B1 ;  /* 0x0000000000017941 */ /* 0x000fea0003800000 */
.L_x_134:
[----:B---34-:R-:W-:Y:S05]  /*8130*/  VIADD R0, R39, 0x20 ;  /* 0x0000002027007836 */ /* 0x018fea0000000000 */
[----:B------:R-:W-:Y:S04]  /*8140*/  SHF.R.U32.HI R0, RZ, 0x15, R0 ;  /* 0x00000015ff007819 */ /* 0x000fe80000011600 */
[----:B------:R-:W-:Y:S11]  /*8150*/  LOP3.LUT P0, RZ, R0, 0x3, R89, 0x48, !PT ;  /* 0x0000000300ff7812 */ /* 0x000ff60007804859 */
[----:B------:R-:W-:Y:S02]  /*8160*/  @!UPT UIADD3 URZ, UPT, UPT, URZ, URZ, URZ ;  /* 0x000000fffffff290 */ /* 0x000fe4000fffe0ff */
[----:B------:R-:W-:Y:S05]  /*8170*/  @!P0 BRA `(.L_x_139) ;  /* 0x0000000000408947 */ /* 0x000fea0003800000 */
[----:B------:R-:W3:Y:S01]  /*8180*/  LDCU.64 UR8, c[0x4][0x70] ;  /* 0x01000e00ff0877ac */ /* 0x000ee20008000a00 */
[----:B------:R-:W-:Y:S01]  /*8190*/  MOV R3, 0x0 ;  /* 0x0000000000037802 */ /* 0x000fe20000000f00 */
[----:B------:R-:W-:Y:S02]  /*81a0*/  HFMA2 R12, -RZ, RZ, 0, 5.9604644775390625e-08 ;  /* 0x00000001ff0c7431 */ /* 0x000fe400000001ff */
[----:B------:R-:W-:Y:S02]  /*81b0*/  IMAD.MOV.U32 R8, RZ, RZ, 0x192 ;  /* 0x00000192ff087424 */ /* 0x000fe400078e00ff */
[----:B------:R-:W-:Y:S01]  /*81c0*/  IMAD.MOV.U32 R13, RZ, RZ, RZ ;  /* 0x000000ffff0d7224 */ /* 0x000fe200078e00ff */
[----:B------:R-:W4:Y:S01]  /*81d0*/  LDCU.64 UR6, c[0x4][0x78] ;  /* 0x01000f00ff0677ac */ /* 0x000f220008000a00 */
[----:B------:R-:W1:Y:S01]  /*81e0*/  LDC.64 R2, c[0x4][R3] ;  /* 0x0100000003027b82 */ /* 0x000e620000000a00 */
[----:B------:R-:W5:Y:S01]  /*81f0*/  LDCU.64 UR4, c[0x4][0x10] ;  /* 0x01000200ff0477ac */ /* 0x000f620008000a00 */
[----:B---3--:R-:W-:Y:S01]  /*8200*/  MOV R5, UR9 ;  /* 0x0000000900057c02 */ /* 0x008fe20008000f00 */
[----:B------:R-:W-:Y:S01]  /*8210*/  IMAD.U32 R4, RZ, RZ, UR8 ;  /* 0x00000008ff047e24 */ /* 0x000fe2000f8e00ff */
[----:B----4-:R-:W-:Y:S01]  /*8220*/  MOV R7, UR7 ;  /* 0x0000000700077c02 */ /* 0x010fe20008000f00 */
[----:B------:R-:W-:Y:S01]  /*8230*/  IMAD.U32 R6, RZ, RZ, UR6 ;  /* 0x00000006ff067e24 */ /* 0x000fe2000f8e00ff */
[----:B-----5:R-:W-:Y:S01]  /*8240*/  MOV R11, UR5 ;  /* 0x00000005000b7c02 */ /* 0x020fe20008000f00 */
[----:B------:R-:W-:Y:S02]  /*8250*/  IMAD.U32 R10, RZ, RZ, UR4 ;  /* 0x00000004ff0a7e24 */ /* 0x000fe4000f8e00ff */
[----:B------:R-:W-:Y:S07]  /*8260*/  LEPC R20, `(.L_x_139) ;  /* 0x000000001014794e */ /* 0x000fee0000000000 */
[----:B-12---:R-:W-:Y:S05]  /*8270*/  CALL.ABS.NOINC R2 ;  /* 0x0000000002007343 */ /* 0x006fea0003c00000 */
.L_x_139:
[----:B------:R-:W-:Y:S01]  /*8280*/  ISETP.NE.AND P0, PT, R101, RZ, PT ;  /* 0x000000ff6500720c */ /* 0x000fe20003f05270 */
[----:B------:R-:W-:Y:S05]  /*8290*/  WARPSYNC.ALL ;  /* 0x0000000000007948 */ /* 0x000fea0003800000 */
[----:B------:R-:W-:Y:S01]  /*82a0*/  R2UR UR4, R39 ;  /* 0x00000000270472ca */ /* 0x000fe200000e0000 */
[----:B------:R-:W-:Y:S01]  /*82b0*/  BSSY.RECONVERGENT B0, `(.L_x_140) ;  /* 0x0000090000007945 */ /* 0x000fe20003800200 */
[C---:B-1----:R-:W-:Y:S02]  /*82c0*/  SHF.L.U32 R40, R48.reuse, 0x10, RZ ;  /* 0x0000001030287819 */ /* 0x042fe400000006ff */
[----:B------:R-:W-:Y:S02]  /*82d0*/  LOP3.LUT R42, R48, 0xffff0000, RZ, 0xc0, !PT ;  /* 0xffff0000302a7812 */ /* 0x000fe400078ec0ff */
[C---:B------:R-:W-:Y:S02]  /*82e0*/  SHF.L.U32 R43, R49.reuse, 0x10, RZ ;  /* 0x00000010312b7819 */ /* 0x040fe400000006ff */
[----:B------:R-:W-:Y:S02]  /*82f0*/  LOP3.LUT R44, R49, 0xffff0000, RZ, 0xc0, !PT ;  /* 0xffff0000312c7812 */ /* 0x000fe400078ec0ff */
[C---:B------:R-:W-:Y:S02]  /*8300*/  SHF.L.U32 R45, R50.reuse, 0x10, RZ ;  /* 0x00000010322d7819 */ /* 0x040fe400000006ff */
[----:B--2---:R-:W-:Y:S01]  /*8310*/  LOP3.LUT R46, R50, 0xffff0000, RZ, 0xc0, !PT ;  /* 0xffff0000322e7812 */ /* 0x004fe200078ec0ff */
[----:B------:R-:W1:Y:S01]  /*8320*/  LDTM.x32 R4, tmem[UR4+0x20] ;  /* 0x00002004000479ee */ /* 0x000e6200082c0000 */
[C---:B------:R-:W-:Y:S01]  /*8330*/  SHF.L.U32 R47, R51.reuse, 0x10, RZ ;  /* 0x00000010332f7819 */ /* 0x040fe200000006ff */
[----:B------:R-:W-:Y:S01]  /*8340*/  USHF.L.U32 UR4, UR45, 0xd, URZ ;  /* 0x0000000d2d047899 */ /* 0x000fe200080006ff */
[----:B------:R-:W-:Y:S01]  /*8350*/  LOP3.LUT R48, R51, 0xffff0000, RZ, 0xc0, !PT ;  /* 0xffff000033307812 */ /* 0x000fe200078ec0ff */
[----:B------:R-:W-:Y:S01]  /*8360*/  NOP ;  /* 0x0000000000007918 */ /* 0x000fe20000000000 */
[C---:B------:R-:W-:Y:S02]  /*8370*/  SHF.L.U32 R49, R56.reuse, 0x10, RZ ;  /* 0x0000001038317819 */ /* 0x040fe400000006ff */
[----:B------:R-:W-:Y:S02]  /*8380*/  LOP3.LUT R51, R56, 0xffff0000, RZ, 0xc0, !PT ;  /* 0xffff000038337812 */ /* 0x000fe400078ec0ff */
[C---:B------:R-:W-:Y:S02]  /*8390*/  SHF.L.U32 R50, R57.reuse, 0x10, RZ ;  /* 0x0000001039327819 */ /* 0x040fe400000006ff */
[----:B------:R-:W-:Y:S02]  /*83a0*/  LOP3.LUT R52, R57, 0xffff0000, RZ, 0xc0, !PT ;  /* 0xffff000039347812 */ /* 0x000fe400078ec0ff */
[----:B------:R-:W-:Y:S02]  /*83b0*/  IADD3 R117, PT, PT, R100, UR4, RZ ;  /* 0x0000000464757c10 */ /* 0x000fe4000fffe0ff */
[C---:B------:R-:W-:Y:S02]  /*83c0*/  SHF.L.U32 R53, R58.reuse, 0x10, RZ ;  /* 0x000000103a357819 */ /* 0x040fe400000006ff */
[----:B------:R-:W-:Y:S02]  /*83d0*/  LOP3.LUT R54, R58, 0xffff0000, RZ, 0xc0, !PT ;  /* 0xffff00003a367812 */ /* 0x000fe400078ec0ff */
[C---:B------:R-:W-:Y:S02]  /*83e0*/  SHF.L.U32 R55, R59.reuse, 0x10, RZ ;  /* 0x000000103b377819 */ /* 0x040fe400000006ff */
[----:B------:R-:W-:Y:S02]  /*83f0*/  IADD3 R92, PT, PT, R92, 0x1c0, RZ ;  /* 0x000001c05c5c7810 */ /* 0x000fe40007ffe0ff */
[----:B------:R-:W-:Y:S01]  /*8400*/  LOP3.LUT R56, R59, 0xffff0000, RZ, 0xc0, !PT ;  /* 0xffff00003b387812 */ /* 0x000fe200078ec0ff */
[C---:B-1----:R-:W-:Y:S01]  /*8410*/  FMUL R4, R38.reuse, R4 ;  /* 0x0000000426047220 */ /* 0x042fe20000400000 */
[----:B------:R-:W-:Y:S01]  /*8420*/  IADD3 R116, PT, PT, R85, R117, RZ ;  /* 0x0000007555747210 */ /* 0x000fe20007ffe0ff */
[----:B------:R-:W-:Y:S01]  /*8430*/  FMUL R5, R38, R5 ;  /* 0x0000000526057220 */ /* 0x000fe20000400000 */
[----:B------:R-:W-:Y:S01]  /*8440*/  SHF.L.U32 R57, R64, 0x10, RZ ;  /* 0x0000001040397819 */ /* 0x000fe200000006ff */
[----:B------:R-:W-:Y:S01]  /*8450*/  FMUL R6, R38, R6 ;  /* 0x0000000626067220 */ /* 0x000fe20000400000 */
[----:B------:R-:W-:Y:S01]  /*8460*/  IADD3 R117, PT, PT, R84, R117, RZ ;  /* 0x0000007554757210 */ /* 0x000fe20007ffe0ff */
[----:B------:R-:W-:Y:S01]  /*8470*/  FMUL R7, R38, R7 ;  /* 0x0000000726077220 */ /* 0x000fe20000400000 */
[----:B------:R-:W-:Y:S01]  /*8480*/  LOP3.LUT R58, R64, 0xffff0000, RZ, 0xc0, !PT ;  /* 0xffff0000403a7812 */ /* 0x000fe200078ec0ff */
[----:B------:R-:W-:Y:S01]  /*8490*/  FFMA R4, R41, R40, R4 ;  /* 0x0000002829047223 */ /* 0x000fe20000000004 */
[----:B------:R-:W-:Y:S01]  /*84a0*/  SHF.L.U32 R59, R65, 0x10, RZ ;  /* 0x00000010413b7819 */ /* 0x000fe200000006ff */
[----:B------:R-:W-:Y:S01]  /*84b0*/  FMUL R8, R38, R8 ;  /* 0x0000000826087220 */ /* 0x000fe20000400000 */
[----:B------:R-:W-:Y:S01]  /*84c0*/  LOP3.LUT R92, R92, 0xfefffff8, RZ, 0xc0, !PT ;  /* 0xfefffff85c5c7812 */ /* 0x000fe200078ec0ff */
[----:B------:R-:W-:Y:S01]  /*84d0*/  FFMA R5, R41, R42, R5 ;  /* 0x0000002a29057223 */ /* 0x000fe20000000005 */
[----:B------:R-:W-:Y:S01]  /*84e0*/  LOP3.LUT R60, R65, 0xffff0000, RZ, 0xc0, !PT ;  /* 0xffff0000413c7812 */ /* 0x000fe200078ec0ff */
[----:B------:R-:W-:Y:S01]  /*84f0*/  FMUL R9, R38, R9 ;  /* 0x0000000926097220 */ /* 0x000fe20000400000 */
[----:B------:R-:W-:Y:S01]  /*8500*/  SHF.L.U32 R61, R66, 0x10, RZ ;  /* 0x00000010423d7819 */ /* 0x000fe200000006ff */
[----:B------:R1:W-:Y:S01]  /*8510*/  SYNCS.ARRIVE.TRANS64.RED.A1T0 RZ, [R92+URZ], RZ ;  /* 0x000000ff5cff79a7 */ /* 0x0003e200081004ff */
[----:B------:R-:W-:Y:S01]  /*8520*/  F2FP.BF16.F32.PACK_AB R84, R5, R4 ;  /* 0x000000040554723e */ /* 0x000fe200000010ff */
[----:B------:R-:W-:Y:S01]  /*8530*/  FFMA R6, R41, R43, R6 ;  /* 0x0000002b29067223 */ /* 0x000fe20000000006 */
[----:B------:R-:W-:Y:S01]  /*8540*/  IADD3 R118, PT, PT, R99, R116, RZ ;  /* 0x0000007463767210 */ /* 0x000fe20007ffe0ff */
[C---:B------:R-:W-:Y:S01]  /*8550*/  FFMA R7, R41.reuse, R44, R7 ;  /* 0x0000002c29077223 */ /* 0x040fe20000000007 */
[C---:B------:R-:W-:Y:S01]  /*8560*/  FFMA R8, R41.reuse, R45, R8 ;  /* 0x0000002d29087223 */ /* 0x040fe20000000008 */
[----:B------:R-:W-:Y:S01]  /*8570*/  FFMA R9, R41, R46, R9 ;  /* 0x0000002e29097223 */ /* 0x000fe20000000009 */
[----:B------:R-:W-:Y:S01]  /*8580*/  FMUL R10, R38, R10 ;  /* 0x0000000a260a7220 */ /* 0x000fe20000400000 */
[----:B------:R-:W-:Y:S01]  /*8590*/  LOP3.LUT R62, R66, 0xffff0000, RZ, 0xc0, !PT ;  /* 0xffff0000423e7812 */ /* 0x000fe200078ec0ff */
[C---:B------:R-:W-:Y:S01]  /*85a0*/  FMUL R11, R38.reuse, R11 ;  /* 0x0000000b260b7220 */ /* 0x040fe20000400000 */
[----:B------:R-:W-:Y:S01]  /*85b0*/  F2FP.BF16.F32.PACK_AB R85, R7, R6 ;  /* 0x000000060755723e */ /* 0x000fe200000010ff */
[----:B------:R-:W-:Y:S01]  /*85c0*/  FFMA R10, R41, R47, R10 ;  /* 0x0000002f290a7223 */ /* 0x000fe2000000000a */
[----:B------:R-:W-:Y:S01]  /*85d0*/  F2FP.BF16.F32.PACK_AB R86, R9, R8 ;  /* 0x000000080956723e */ /* 0x000fe200000010ff */
[----:B------:R-:W-:Y:S01]  /*85e0*/  FFMA R11, R41, R48, R11 ;  /* 0x00000030290b7223 */ /* 0x000fe2000000000b */
[C---:B------:R-:W-:Y:S01]  /*85f0*/  FMUL R0, R38.reuse, R12 ;  /* 0x0000000c26007220 */ /* 0x040fe20000400000 */
[C---:B------:R-:W-:Y:S01]  /*8600*/  FMUL R2, R38.reuse, R13 ;  /* 0x0000000d26027220 */ /* 0x040fe20000400000 */
[C---:B------:R-:W-:Y:S01]  /*8610*/  FMUL R3, R38.reuse, R14 ;  /* 0x0000000e26037220 */ /* 0x040fe20000400000 */
[----:B------:R-:W-:Y:S01]  /*8620*/  SHF.L.U32 R63, R67, 0x10, RZ ;  /* 0x00000010433f7819 */ /* 0x000fe200000006ff */
[----:B------:R-:W-:Y:S01]  /*8630*/  FFMA R0, R41, R49, R0 ;  /* 0x0000003129007223 */ /* 0x000fe20000000000 */
[----:B------:R-:W-:Y:S01]  /*8640*/  F2FP.BF16.F32.PACK_AB R87, R11, R10 ;  /* 0x0000000a0b57723e */ /* 0x000fe200000010ff */
[----:B------:R-:W-:Y:S01]  /*8650*/  FFMA R2, R41, R51, R2 ;  /* 0x0000003329027223 */ /* 0x000fe20000000002 */
[C---:B------:R-:W-:Y:S01]  /*8660*/  FMUL R15, R38.reuse, R15 ;  /* 0x0000000f260f7220 */ /* 0x040fe20000400000 */
[C---:B------:R-:W-:Y:S01]  /*8670*/  FMUL R12, R38.reuse, R16 ;  /* 0x00000010260c7220 */ /* 0x040fe20000400000 */
[----:B------:R-:W-:Y:S01]  /*8680*/  FMUL R13, R38, R17 ;  /* 0x00000011260d7220 */ /* 0x000fe20000400000 */
[----:B------:R1:W-:Y:S01]  /*8690*/  STS.128 [R100+UR4], R84 ;  /* 0x0000005464007988 */ /* 0x0003e20008000c04 */
[----:B------:R-:W-:Y:S01]  /*86a0*/  LOP3.LUT R64, R67, 0xffff0000, RZ, 0xc0, !PT ;  /* 0xffff000043407812 */ /* 0x000fe200078ec0ff */
[C---:B------:R-:W-:Y:S01]  /*86b0*/  FFMA R3, R41.reuse, R50, R3 ;  /* 0x0000003229037223 */ /* 0x040fe20000000003 */
[----:B------:R-:W-:Y:S01]  /*86c0*/  SHF.L.U32 R65, R72, 0x10, RZ ;  /* 0x0000001048417819 */ /* 0x000fe200000006ff */
[C---:B------:R-:W-:Y:S01]  /*86d0*/  FFMA R15, R41.reuse, R52, R15 ;  /* 0x00000034290f7223 */ /* 0x040fe2000000000f */
[----:B------:R-:W-:Y:S01]  /*86e0*/  F2FP.BF16.F32.PACK_AB R104, R2, R0 ;  /* 0x000000000268723e */ /* 0x000fe200000010ff */
[C---:B------:R-:W-:Y:S01]  /*86f0*/  FFMA R12, R41.reuse, R53, R12 ;  /* 0x00000035290c7223 */ /* 0x040fe2000000000c */
[C---:B------:R-:W-:Y:S01]  /*8700*/  FFMA R13, R41.reuse, R54, R13 ;  /* 0x00000036290d7223 */ /* 0x040fe2000000000d */
[C---:B------:R-:W-:Y:S01]  /*8710*/  FMUL R14, R38.reuse, R18 ;  /* 0x00000012260e7220 */ /* 0x040fe20000400000 */
[C---:B------:R-:W-:Y:S01]  /*8720*/  FMUL R19, R38.reuse, R19 ;  /* 0x0000001326137220 */ /* 0x040fe20000400000 */
[C---:B------:R-:W-:Y:S01]  /*8730*/  FMUL R16, R38.reuse, R20 ;  /* 0x0000001426107220 */ /* 0x040fe20000400000 */
[C---:B------:R-:W-:Y:S01]  /*8740*/  FMUL R17, R38.reuse, R21 ;  /* 0x0000001526117220 */ /* 0x040fe20000400000 */
[C---:B------:R-:W-:Y:S01]  /*8750*/  FFMA R14, R41.reuse, R55, R14 ;  /* 0x00000037290e7223 */ /* 0x040fe2000000000e */
        /* <DEDUP_REMOVED lines=9> */
[----:B------:R-:W-:Y:S01]  /*87f0*/  FFMA R23, R41, R60, R23 ;  /* 0x0000003c29177223 */ /* 0x000fe20000000017 */
[C---:B------:R-:W-:Y:S01]  /*8800*/  FMUL R27, R38.reuse, R27 ;  /* 0x0000001b261b7220 */ /* 0x040fe20000400000 */
[----:B------:R-:W-:Y:S01]  /*8810*/  F2FP.BF16.F32.PACK_AB R105, R15, R3 ;  /* 0x000000030f69723e */ /* 0x000fe200000010ff */
[----:B------:R-:W-:Y:S01]  /*8820*/  FFMA R20, R41, R61, R20 ;  /* 0x0000003d29147223 */ /* 0x000fe20000000014 */
[----:B------:R-:W-:Y:S01]  /*8830*/  F2FP.BF16.F32.PACK_AB R106, R13, R12 ;  /* 0x0000000c0d6a723e */ /* 0x000fe200000010ff */
[----:B------:R-:W-:Y:S01]  /*8840*/  FMUL R24, R38, R28 ;  /* 0x0000001c26187220 */ /* 0x000fe20000400000 */
[----:B------:R-:W-:Y:S01]  /*8850*/  F2FP.BF16.F32.PACK_AB R107, R19, R14 ;  /* 0x0000000e136b723e */ /* 0x000fe200000010ff */
[----:B------:R-:W-:Y:S01]  /*8860*/  FFMA R21, R41, R62, R21 ;  /* 0x0000003e29157223 */ /* 0x000fe20000000015 */
[----:B------:R-:W-:Y:S01]  /*8870*/  LOP3.LUT R66, R72, 0xffff0000, RZ, 0xc0, !PT ;  /* 0xffff000048427812 */ /* 0x000fe200078ec0ff */
[C---:B------:R-:W-:Y:S01]  /*8880*/  FMUL R25, R38.reuse, R29 ;  /* 0x0000001d26197220 */ /* 0x040fe20000400000 */
[----:B------:R-:W-:Y:S01]  /*8890*/  SHF.L.U32 R67, R73, 0x10, RZ ;  /* 0x0000001049437819 */ /* 0x000fe200000006ff */
[----:B------:R1:W-:Y:S01]  /*88a0*/  STS.128 [R116+0x10], R104 ;  /* 0x0000106874007388 */ /* 0x0003e20000000c00 */
[----:B------:R-:W-:Y:S01]  /*88b0*/  FFMA R22, R41, R63, R22 ;  /* 0x0000003f29167223 */ /* 0x000fe20000000016 */
[----:B------:R-:W-:Y:S01]  /*88c0*/  LOP3.LUT R68, R73, 0xffff0000, RZ, 0xc0, !PT ;  /* 0xffff000049447812 */ /* 0x000fe200078ec0ff */
[----:B------:R-:W-:Y:S01]  /*88d0*/  FMUL R26, R38, R30 ;  /* 0x0000001e261a7220 */ /* 0x000fe20000400000 */
[C---:B------:R-:W-:Y:S01]  /*88e0*/  FFMA R27, R41.reuse, R64, R27 ;  /* 0x00000040291b7223 */ /* 0x040fe2000000001b */
[----:B------:R-:W-:Y:S01]  /*88f0*/  SHF.L.U32 R69, R74, 0x10, RZ ;  /* 0x000000104a457819 */ /* 0x000fe200000006ff */
[----:B------:R-:W-:Y:S01]  /*8900*/  FMUL R31, R38, R31 ;  /* 0x0000001f261f7220 */ /* 0x000fe20000400000 */
[C---:B------:R-:W-:Y:S01]  /*8910*/  FFMA R24, R41.reuse, R65, R24 ;  /* 0x0000004129187223 */ /* 0x040fe20000000018 */
[----:B------:R-:W-:Y:S01]  /*8920*/  LOP3.LUT R70, R74, 0xffff0000, RZ, 0xc0, !PT ;  /* 0xffff00004a467812 */ /* 0x000fe200078ec0ff */
[C---:B------:R-:W-:Y:S01]  /*8930*/  FMUL R28, R38.reuse, R32 ;  /* 0x00000020261c7220 */ /* 0x040fe20000400000 */
[----:B------:R-:W-:Y:S01]  /*8940*/  FFMA R25, R41, R66, R25 ;  /* 0x0000004229197223 */ /* 0x000fe20000000019 */
[----:B------:R-:W-:Y:S01]  /*8950*/  SHF.L.U32 R71, R75, 0x10, RZ ;  /* 0x000000104b477819 */ /* 0x000fe200000006ff */
[C---:B------:R-:W-:Y:S01]  /*8960*/  FMUL R29, R38.reuse, R33 ;  /* 0x00000021261d7220 */ /* 0x040fe20000400000 */
[----:B------:R-:W-:Y:S01]  /*8970*/  FFMA R26, R41, R67, R26 ;  /* 0x00000043291a7223 */ /* 0x000fe2000000001a */
[----:B------:R-:W-:Y:S01]  /*8980*/  LOP3.LUT R72, R75, 0xffff0000, RZ, 0xc0, !PT ;  /* 0xffff00004b487812 */ /* 0x000fe200078ec0ff */
        /* <DEDUP_REMOVED lines=8> */
[----:B------:R-:W-:Y:S01]  /*8a10*/  FFMA R30, R41, R71, R30 ;  /* 0x00000047291e7223 */ /* 0x000fe2000000001e */
[----:B------:R-:W-:Y:S01]  /*8a20*/  F2FP.BF16.F32.PACK_AB R111, R27, R22 ;  /* 0x000000161b6f723e */ /* 0x000fe200000010ff */
[----:B------:R-:W-:Y:S01]  /*8a30*/  FFMA R35, R41, R72, R35 ;  /* 0x0000004829237223 */ /* 0x000fe20000000023 */
[----:B------:R-:W-:Y:S02]  /*8a40*/  F2FP.BF16.F32.PACK_AB R112, R25, R24 ;  /* 0x000000181970723e */ /* 0x000fe400000010ff */
[----:B------:R-:W-:Y:S01]  /*8a50*/  F2FP.BF16.F32.PACK_AB R113, R31, R26 ;  /* 0x0000001a1f71723e */ /* 0x000fe200000010ff */
[----:B------:R1:W-:Y:S01]  /*8a60*/  STS.128 [R117+0x20], R108 ;  /* 0x0000206c75007388 */ /* 0x0003e20000000c00 */
        /* <DEDUP_REMOVED lines=8> */
[----:B--2---:R-:W2:Y:S02]  /*8af0*/  FENCE.VIEW.ASYNC.S ;  /* 0x00000000000073c6 */ /* 0x004ea40000000000 */
[----:B--2---:R-:W-:Y:S06]  /*8b00*/  BAR.SYNC.DEFER_BLOCKING 0x1, 0x80 ;  /* 0x0042000000007b1d */ /* 0x004fec0000010000 */
[----:B------:R-:W-:Y:S05]  /*8b10*/  @P0 BRA `(.L_x_141) ;  /* 0x0000000000240947 */ /* 0x000fea0003800000 */
[----:B------:R-:W2:Y:S01]  /*8b20*/  LDCU.64 UR10, c[0x0][0x348] ;  /* 0x00006900ff0a77ac */ /* 0x000ea20008000a00 */
[----:B------:R-:W-:Y:S02]  /*8b30*/  UIADD3 UR9, UPT, UPT, UR49, 0x20, URZ ;  /* 0x0000002031097890 */ /* 0x000fe4000fffe0ff */
[----:B------:R-:W-:Y:S02]  /*8b40*/  UIADD3 UR8, UPT, UPT, UR47, 0x400, UR4 ;  /* 0x000004002f087890 */ /* 0x000fe4000fffe004 */
[----:B--2---:R-:W-:Y:S03]  /*8b50*/  UIADD3 UR6, UP0, UPT, UR10, 0x680, URZ ;  /* 0x000006800a067890 */ /* 0x004fe6000ff1e0ff */
[----:B------:R-:W-:Y:S01]  /*8b60*/  UMOV UR10, UR50 ;  /* 0x00000032000a7c82 */ /* 0x000fe20008000000 */
[----:B------:R-:W-:Y:S03]  /*8b70*/  UIADD3.X UR7, UPT, UPT, URZ, UR11, URZ, UP0, !UPT ;  /* 0x0000000bff077290 */ /* 0x000fe600087fe4ff */
[----:B------:R-:W-:Y:S06]  /*8b80*/  UMOV UR11, UR36 ;  /* 0x00000024000b7c82 */ /* 0x000fec0008000000 */
[----:B------:R2:W-:Y:S02]  /*8b90*/  UTMASTG.3D [UR8], [UR6] ;  /* 0x00000008060073b5 */ /* 0x0005e40008010000 */
[----:B--2---:R0:W-:Y:S02]  /*8ba0*/  UTMACMDFLUSH ;  /* 0x00000000000079b7 */ /* 0x0041e40000000000 */
.L_x_141:
[----:B------:R-:W-:Y:S05]  /*8bb0*/  BSYNC.RECONVERGENT B0 ;  /* 0x0000000000007941 */ /* 0x000fea0003800200 */
.L_x_140:
[----:B------:R-:W-:Y:S01]  /*8bc0*/  UIADD3 UR4, UPT, UPT, UR45, 0x1, URZ ;  /* 0x000000012d047890 */ /* 0x000fe2000fffe0ff */
[----:B------:R-:W-:Y:S03]  /*8bd0*/  BSSY.RECONVERGENT B0, `(.L_x_142) ;  /* 0x0000008000007945 */ /* 0x000fe60003800200 */
[----:B------:R-:W-:Y:S04]  /*8be0*/  UISETP.NE.AND UP0, UPT, UR4, 0x3, UPT ;  /* 0x000000030400788c */ /* 0x000fe8000bf05270 */
[----:B------:R-:W-:Y:S02]  /*8bf0*/  UISETP.EQ.XOR UP1, UPT, UR44, 0x3, !UP0 ;  /* 0x000000032c00788c */ /* 0x000fe4000c722a70 */
[----:B------:R-:W-:Y:S02]  /*8c00*/  USEL UR46, UR4, URZ, UP0 ;  /* 0x000000ff042e7287 */ /* 0x000fe40008000000 */
[----:B------:R-:W-:Y:S04]  /*8c10*/  USEL UR5, URZ, 0x1, !UP1 ;  /* 0x00000001ff057887 */ /* 0x000fe8000c800000 */
[----:B------:R-:W-:Y:S01]  /*8c20*/  ULOP3.LUT UR54, UR54, UR5, URZ, 0x3c, !UPT ;  /* 0x0000000536367292 */ /* 0x000fe2000f8e3cff */
[----:B------:R-:W-:Y:S11]  /*8c30*/  @P0 BRA `(.L_x_143) ;  /* 0x0000000000040947 */ /* 0x000ff60003800000 */
[----:B------:R-:W-:Y:S04]  /*8c40*/  DEPBAR.LE SB0, 0x1 ;  /* 0x000080400000791a */ /* 0x000fe80000000000 */
.L_x_143:
[----:B------:R-:W-:Y:S05]  /*8c50*/  BSYNC.RECONVERGENT B0 ;  /* 0x0000000000007941 */ /* 0x000fea0003800200 */
.L_x_142:
[----:B------:R-:W-:Y:S01]  /*8c60*/  BAR.SYNC.DEFER_BLOCKING 0x1, 0x80 ;  /* 0x0042000000007b1d */ /* 0x000fe20000010000 */
[----:B------:R-:W-:Y:S01]  /*8c70*/  UISETP.NE.AND UP0, UPT, UR53, -0x2, UPT ;  /* 0xfffffffe3500788c */ /* 0x000fe2000bf05270 */
[----:B------:R-:W-:Y:S08]  /*8c80*/  IADD3 R0, PT, PT, R36, 0x1, RZ ;  /* 0x0000000124007810 */ /* 0x000ff00007ffe0ff */
[----:B------:R-:W-:Y:S05]  /*8c90*/  BRA.U !UP0, `(.L_x_144) ;  /* 0x0000000108287547 */ /* 0x000fea000b800000 */
[----:B------:R-:W2:Y:S01]  /*8ca0*/  S2R R2, SR_CgaCtaId ;  /* 0x0000000000027919 */ /* 0x000ea20000008800 */
[----:B------:R-:W-:Y:S01]  /*8cb0*/  ISETP.NE.AND P0, PT, R103, RZ, PT ;  /* 0x000000ff6700720c */ /* 0x000fe20003f05270 */
[----:B------:R-:W-:Y:S01]  /*8cc0*/  IMAD.U32 R3, RZ, RZ, UR52 ;  /* 0x00000034ff037e24 */ /* 0x000fe2000f8e00ff */
[----:B------:R-:W-:Y:S04]  /*8cd0*/  UIADD3 UR4, UPT, UPT, UR52, 0x1, URZ ;  /* 0x0000000134047890 */ /* 0x000fe8000fffe0ff */
[----:B------:R-:W-:Y:S04]  /*8ce0*/  UISETP.NE.AND UP0, UPT, UR4, 0x3, UPT ;  /* 0x000000030400788c */ /* 0x000fe8000bf05270 */
[----:B------:R-:W-:Y:S03]  /*8cf0*/  USEL UR52, UR4, URZ, UP0 ;  /* 0x000000ff04347287 */ /* 0x000fe60008000000 */
[----:B------:R-:W-:Y:S05]  /*8d00*/  @P0 LEA R3, R3, UR47, 0x3 ;  /* 0x0000002f03030c11 */ /* 0x000fea000f8e18ff */
[----:B------:R-:W-:Y:S05]  /*8d10*/  @P0 VIADD R3, R3, 0x158 ;  /* 0x0000015803030836 */ /* 0x000fea0000000000 */
[----:B--2---:R-:W-:Y:S04]  /*8d20*/  @P0 PRMT R2, R2, 0x654, R3 ;  /* 0x0000065402020816 */ /* 0x004fe80000000003 */
[----:B------:R2:W-:Y:S03]  /*8d30*/  @P0 SYNCS.ARRIVE.TRANS64.RED.A1T0 RZ, [R2+URZ], RZ ;  /* 0x000000ff02ff09a7 */ /* 0x0005e600081004ff */
.L_x_144:
[----:B------:R-:W-:Y:S01]  /*8d40*/  R2UR UR6, R102 ;  /* 0x00000000660672ca */ /* 0x000fe200000e0000 */
[----:B------:R-:W-:Y:S01]  /*8d50*/  UIADD3 UR53, UPT, UPT, UR53, 0x2, URZ ;  /* 0x0000000235357890 */ /* 0x000fe2000fffe0ff */
[----:B------:R-:W-:Y:S01]  /*8d60*/  R2UR UR5, R90 ;  /* 0x000000005a0572ca */ /* 0x000fe200000e0000 */
[----:B------:R-:W-:Y:S01]  /*8d70*/  UMOV UR36, UR63 ;  /* 0x0000003f00247c82 */ /* 0x000fe20008000000 */
[----:B------:R-:W-:Y:S02]  /*8d80*/  R2UR UR4, R91 ;  /* 0x000000005b0472ca */ /* 0x000fe400000e0000 */
[----:B------:R-:W-:Y:S02]  /*8d90*/  ISETP.NE.AND P0, PT, R94, 0x2, PT ;  /* 0x000000025e00780c */ /* 0x000fe40003f05270 */
[----:B------:R-:W-:Y:S02]  /*8da0*/  ISETP.NE.AND P1, PT, R0, 0x4, PT ;  /* 0x000000040000780c */ /* 0x000fe40003f25270 */
[----:B--2---:R-:W-:Y:S02]  /*8db0*/  SEL R2, RZ, 0x1, P0 ;  /* 0x00000001ff027807 */ /* 0x004fe40000000000 */
[----:B------:R-:W-:Y:S01]  /*8dc0*/  SEL R3, RZ, 0x1, P1 ;  /* 0x00000001ff037807 */ /* 0x000fe20000800000 */
[----:B------:R-:W-:Y:S01]  /*8dd0*/  UISETP.NE.AND UP0, UPT, UR6, URZ, UPT ;  /* 0x000000ff0600728c */ /* 0x000fe2000bf05270 */
[----:B------:R-:W-:Y:S01]  /*8de0*/  LOP3.LUT R97, R97, R2, RZ, 0x3c, !PT ;  /* 0x0000000261617212 */ /* 0x000fe200078e3cff */
[----:B------:R-:W-:Y:S01]  /*8df0*/  UIADD3 UR32, UPT, UPT, UR37, UR5, URZ ;  /* 0x0000000525207290 */ /* 0x000fe2000fffe0ff */
[----:B------:R-:W-:Y:S01]  /*8e00*/  LOP3.LUT R98, R98, R3, RZ, 0x3c, !PT ;  /* 0x0000000362627212 */ /* 0x000fe200078e3cff */
[----:B------:R-:W-:Y:S01]  /*8e10*/  UIADD3 UR26, UPT, UPT, UR38, UR4, URZ ;  /* 0x00000004261a7290 */ /* 0x000fe2000fffe0ff */
[----:B------:R-:W-:Y:S02]  /*8e20*/  SEL R94, R94, RZ, P0 ;  /* 0x000000ff5e5e7207 */ /* 0x000fe40000000000 */
[----:B------:R-:W-:Y:S02]  /*8e30*/  SEL R36, R0, RZ, P1 ;  /* 0x000000ff00247207 */ /* 0x000fe40000800000 */
[----:B------:R-:W-:Y:S07]  /*8e40*/  BRA.U UP0, `(.L_x_145) ;  /* 0xffffffd500a47547 */ /* 0x000fee000b83ffff */
[----:B------:R-:W2:Y:S01]  /*8e50*/  LDCU.64 UR4, c[0x0][0x888] ;  /* 0x00011100ff0477ac */ /* 0x000ea20008000a00 */
[----:B------:R-:W3:Y:S01]  /*8e60*/  LDCU.64 UR6, c[0x0][0x890] ;  /* 0x00011200ff0677ac */ /* 0x000ee20008000a00 */
[----:B--2---:R-:W-:Y:S02]  /*8e70*/  ISETP.NE.U32.AND P2, PT, RZ, UR4, PT ;  /* 0x00000004ff007c0c */ /* 0x004fe4000bf45070 */
[----:B---3--:R-:W-:Y:S02]  /*8e80*/  ISETP.NE.U32.AND P1, PT, RZ, UR6, PT ;  /* 0x00000006ff007c0c */ /* 0x008fe4000bf25070 */
[----:B------:R-:W-:Y:S02]  /*8e90*/  ISETP.NE.AND.EX P2, PT, RZ, UR5, PT, P2 ;  /* 0x00000005ff007c0c */ /* 0x000fe4000bf45320 */
[----:B------:R-:W-:-:S13]  /*8ea0*/  ISETP.NE.AND.EX P0, PT, RZ, UR7, PT, P1 ;  /* 0x00000007ff007c0c */ /* 0x000fda000bf05310 */
[----:B------:R-:W-:Y:S05]  /*8eb0*/  @P2 BRA P0, `(.L_x_146) ;  /* 0x00000000003c2947 */ /* 0x000fea0000000000 */
[----:B------:R-:W-:-:S13]  /*8ec0*/  ISETP.NE.AND.EX P1, PT, RZ, UR7, PT, P1 ;  /* 0x00000007ff007c0c */ /* 0x000fda000bf25310 */
[----:B------:R-:W-:Y:S05]  /*8ed0*/  @P1 BRA `(.L_x_147) ;  /* 0x00000000000c1947 */ /* 0x000fea0003800000 */
[----:B------:R-:W-:-:S13]  /*8ee0*/  FSETP.NEU.AND P0, PT, R41, RZ, PT ;  /* 0x000000ff2900720b */ /* 0x000fda0003f0d000 */
[----:B------:R-:W-:Y:S05]  /*8ef0*/  @!P0 EXIT ;  /* 0x000000000000894d */ /* 0x000fea0003800000 */
[----:B------:R-:W-:Y:S05]  /*8f00*/  BRA `(.L_x_146) ;  /* 0x0000000000287947 */ /* 0x000fea0003800000 */
.L_x_147:
[----:B------:R-:W-:Y:S01]  /*8f10*/  ISETP.NE.AND P0, PT, R93, RZ, PT ;  /* 0x000000ff5d00720c */ /* 0x000fe20003f05270 */
[----:B------:R-:W-:-:S12]  /*8f20*/  BSSY.RECONVERGENT B0, `(.L_x_146) ;  /* 0x0000008000007945 */ /* 0x000fd80003800200 */
[----:B------:R-:W-:Y:S05]  /*8f30*/  @P0 BRA `(.L_x_148) ;  /* 0x0000000000100947 */ /* 0x000fea0003800000 */
[----:B------:R-:W-:-:S04]  /*8f40*/  ISETP.NE.U32.AND P0, PT, RZ, UR4, PT ;  /* 0x00000004ff007c0c */ /* 0x000fc8000bf05070 */
[----:B------:R-:W-:-:S13]  /*8f50*/  ISETP.NE.AND.EX P0, PT, RZ, UR5, PT, P0 ;  /* 0x00000005ff007c0c */ /* 0x000fda000bf05300 */
[----:B------:R-:W-:Y:S05]  /*8f60*/  @!P0 EXIT ;  /* 0x000000000000894d */ /* 0x000fea0003800000 */
[----:B------:R-:W-:Y:S05]  /*8f70*/  BRA `(.L_x_149) ;  /* 0x0000000000087947 */ /* 0x000fea0003800000 */
.L_x_148:
[----:B------:R-:W-:-:S13]  /*8f80*/  FSETP.NEU.AND P0, PT, R41, RZ, PT ;  /* 0x000000ff2900720b */ /* 0x000fda0003f0d000 */
[----:B------:R-:W-:Y:S05]  /*8f90*/  @!P0 EXIT ;  /* 0x000000000000894d */ /* 0x000fea0003800000 */
.L_x_149:
[----:B------:R-:W-:Y:S05]  /*8fa0*/  BSYNC.RECONVERGENT B0 ;  /* 0x0000000000007941 */ /* 0x000fea0003800200 */
.L_x_146:
[----:B------:R-:W2:Y:S01]  /*8fb0*/  S2UR UR7, SR_CgaCtaId ;  /* 0x00000000000779c3 */ /* 0x000ea20000008800 */
[----:B------:R-:W-:Y:S01]  /*8fc0*/  ULEA UR6, UR52, UR47, 0x3 ;  /* 0x0000002f34067291 */ /* 0x000fe2000f8e18ff */
[----:B------:R-:W-:-:S04]  /*8fd0*/  DEPBAR.LE SB0, 0x0 ;  /* 0x000080000000791a */ /* 0x000fc80000000000 */
[----:B------:R-:W-:-:S04]  /*8fe0*/  UIADD3 UR6, UPT, UPT, UR6, 0x158, URZ ;  /* 0x0000015806067890 */ /* 0x000fc8000fffe0ff */
[----:B--2---:R-:W-:-:S09]  /*8ff0*/  UPRMT UR6, UR7, 0x654, UR6 ;  /* 0x0000065407067896 */ /* 0x004fd20008000006 */
[----:B------:R-:W-:Y:S01]  /*9000*/  SYNCS.ARRIVE.TRANS64.RED.A1T0 RZ, [UR6], RZ ;  /* 0x000000ffffff79a7 */ /* 0x000fe20008100406 */
[----:B------:R-:W-:Y:S05]  /*9010*/  EXIT ;  /* 0x000000000000794d */ /* 0x000fea0003800000 */
.L_x_25:
[----:B---3--:R3:W4:Y:S02]  /*9020*/  SYNCS.PHASECHK.TRANS64.TRYWAIT P0, [R0+URZ+0x1f0], R3 ;  /* 0x0001f003000075a7 */ /* 0x00872400080011ff */
[----:B----4-:R-:W-:Y:S05]  /*9030*/  @!P0 NANOSLEEP.SYNCS 0x989680 ;  /* 0x009896800000895d */ /* 0x010fea0003900000 */
[----:B------:R-:W4:Y:S02]  /*9040*/  @!P0 SYNCS.PHASECHK.TRANS64 P0, [R0+URZ+0x1f0], R3 ;  /* 0x0001f003000085a7 */ /* 0x000f2400080010ff */
[----:B----4-:R-:W-:Y:S05]  /*9050*/  @!P0 BRA `(.L_x_25) ;  /* 0xfffffffc00f08947 */ /* 0x010fea000383ffff */
[----:B------:R-:W-:Y:S05]  /*9060*/  BRA `(.L_x_150) ;  /* 0xffffff8c00dc7947 */ /* 0x000fea000383ffff */
.L_x_28:
[----:B---3--:R-:W-:-:S07]  /*9070*/  MOV R0, UR33 ;  /* 0x0000002100007c02 */ /* 0x008fce0008000f00 */
.L_x_151:
[----:B---3--:R3:W4:Y:S02]  /*9080*/  SYNCS.PHASECHK.TRANS64.TRYWAIT P0, [R0+URZ+0xa0], R3 ;  /* 0x0000a003000075a7 */ /* 0x00872400080011ff */
[----:B----4-:R-:W-:Y:S05]  /*9090*/  @!P0 NANOSLEEP.SYNCS 0x989680 ;  /* 0x009896800000895d */ /* 0x010fea0003900000 */
[----:B------:R-:W4:Y:S02]  /*90a0*/  @!P0 SYNCS.PHASECHK.TRANS64 P0, [R0+URZ+0xa0], R3 ;  /* 0x0000a003000085a7 */ /* 0x000f2400080010ff */
[----:B----4-:R-:W-:Y:S05]  /*90b0*/  @!P0 BRA `(.L_x_151) ;  /* 0xfffffffc00f08947 */ /* 0x010fea000383ffff */
[----:B------:R-:W-:Y:S05]  /*90c0*/  BRA `(.L_x_27) ;  /* 0xffffff90002c7947 */ /* 0x000fea000383ffff */
.L_x_35:
[----:B--2---:R-:W-:-:S07]  /*90d0*/  MOV R0, UR17 ;  /* 0x0000001100007c02 */ /* 0x004fce0008000f00 */
.L_x_152:
[----:B--2---:R2:W3:Y:S02]  /*90e0*/  SYNCS.PHASECHK.TRANS64.TRYWAIT P0, [R0+URZ+0xa0], R3 ;  /* 0x0000a003000075a7 */ /* 0x0044e400080011ff */
[----:B---3--:R-:W-:Y:S05]  /*90f0*/  @!P0 NANOSLEEP.SYNCS 0x989680 ;  /* 0x009896800000895d */ /* 0x008fea0003900000 */
[----:B------:R-:W3:Y:S02]  /*9100*/  @!P0 SYNCS.PHASECHK.TRANS64 P0, [R0+URZ+0xa0], R3 ;  /* 0x0000a003000085a7 */ /* 0x000ee400080010ff */
[----:B---3--:R-:W-:Y:S05]  /*9110*/  @!P0 BRA `(.L_x_152) ;  /* 0xfffffffc00f08947 */ /* 0x008fea000383ffff */
[----:B------:R-:W-:Y:S05]  /*9120*/  BRA `(.L_x_34) ;  /* 0xffffff9000f87947 */ /* 0x000fea000383ffff */
.L_x_40:
[----:B-1----:R1:W2:Y:S02]  /*9130*/  SYNCS.PHASECHK.TRANS64.TRYWAIT P0, [R3+URZ+0x180], R0 ;  /* 0x00018000030075a7 */ /* 0x0022a400080011ff */
[----:B--2---:R-:W-:Y:S05]  /*9140*/  @!P0 NANOSLEEP.SYNCS 0x989680 ;  /* 0x009896800000895d */ /* 0x004fea0003900000 */
[----:B------:R-:W2:Y:S02]  /*9150*/  @!P0 SYNCS.PHASECHK.TRANS64 P0, [R3+URZ+0x180], R0 ;  /* 0x00018000030085a7 */ /* 0x000ea400080010ff */
[----:B--2---:R-:W-:Y:S05]  /*9160*/  @!P0 BRA `(.L_x_40) ;  /* 0xfffffffc00f08947 */ /* 0x004fea000383ffff */
[----:B------:R-:W-:Y:S05]  /*9170*/  BRA `(.L_x_153) ;  /* 0xffffff94009c7947 */ /* 0x000fea000383ffff */
.L_x_44:
[----:B-1----:R-:W-:-:S07]  /*9180*/  MOV R0, UR4 ;  /* 0x0000000400007c02 */ /* 0x002fce0008000f00 */
.L_x_154:
[----:B-1----:R1:W2:Y:S02]  /*9190*/  SYNCS.PHASECHK.TRANS64.TRYWAIT P0, [R0+URZ], R3 ;  /* 0x00000003000075a7 */ /* 0x0022a400080011ff */
[----:B--2---:R-:W-:Y:S05]  /*91a0*/  @!P0 NANOSLEEP.SYNCS 0x989680 ;  /* 0x009896800000895d */ /* 0x004fea0003900000 */
[----:B------:R-:W2:Y:S02]  /*91b0*/  @!P0 SYNCS.PHASECHK.TRANS64 P0, [R0+URZ], R3 ;  /* 0x00000003000085a7 */ /* 0x000ea400080010ff */
[----:B--2---:R-:W-:Y:S05]  /*91c0*/  @!P0 BRA `(.L_x_154) ;  /* 0xfffffffc00f08947 */ /* 0x004fea000383ffff */
[----:B------:R-:W-:Y:S05]  /*91d0*/  BRA `(.L_x_155) ;  /* 0xffffff9c00487947 */ /* 0x000fea000383ffff */
.L_x_45:
[----:B------:R-:W-:-:S07]  /*91e0*/  MOV R0, UR5 ;  /* 0x0000000500007c02 */ /* 0x000fce0008000f00 */
.L_x_156:
[----:B-1----:R1:W2:Y:S02]  /*91f0*/  SYNCS.PHASECHK.TRANS64.TRYWAIT P0, [R0+URZ], R3 ;  /* 0x00000003000075a7 */ /* 0x0022a400080011ff */
[----:B--2---:R-:W-:Y:S05]  /*9200*/  @!P0 NANOSLEEP.SYNCS 0x989680 ;  /* 0x009896800000895d */ /* 0x004fea0003900000 */
[----:B------:R-:W2:Y:S02]  /*9210*/  @!P0 SYNCS.PHASECHK.TRANS64 P0, [R0+URZ], R3 ;  /* 0x00000003000085a7 */ /* 0x000ea400080010ff */
[----:B--2---:R-:W-:Y:S05]  /*9220*/  @!P0 BRA `(.L_x_156) ;  /* 0xfffffffc00f08947 */ /* 0x004fea000383ffff */
[----:B------:R-:W-:Y:S05]  /*9230*/  BRA `(.L_x_157) ;  /* 0xffffff9c00547947 */ /* 0x000fea000383ffff */
.L_x_46:
[----:B------:R-:W-:-:S07]  /*9240*/  MOV R0, UR5 ;  /* 0x0000000500007c02 */ /* 0x000fce0008000f00 */
.L_x_158:
[----:B-1----:R1:W2:Y:S02]  /*9250*/  SYNCS.PHASECHK.TRANS64.TRYWAIT P0, [R0+URZ], R3 ;  /* 0x00000003000075a7 */ /* 0x0022a400080011ff */
[----:B--2---:R-:W-:Y:S05]  /*9260*/  @!P0 NANOSLEEP.SYNCS 0x989680 ;  /* 0x009896800000895d */ /* 0x004fea0003900000 */
[----:B------:R-:W2:Y:S02]  /*9270*/  @!P0 SYNCS.PHASECHK.TRANS64 P0, [R0+URZ], R3 ;  /* 0x00000003000085a7 */ /* 0x000ea400080010ff */
[----:B--2---:R-:W-:Y:S05]  /*9280*/  @!P0 BRA `(.L_x_158) ;  /* 0xfffffffc00f08947 */ /* 0x004fea000383ffff */
[----:B------:R-:W-:Y:S05]  /*9290*/  BRA `(.L_x_159) ;  /* 0xffffff9c00607947 */ /* 0x000fea000383ffff */
.L_x_47:
[----:B------:R-:W-:-:S07]  /*92a0*/  MOV R0, UR5 ;  /* 0x0000000500007c02 */ /* 0x000fce0008000f00 */
.L_x_160:
[----:B-1----:R1:W2:Y:S02]  /*92b0*/  SYNCS.PHASECHK.TRANS64.TRYWAIT P0, [R0+URZ], R3 ;  /* 0x00000003000075a7 */ /* 0x0022a400080011ff */
[----:B--2---:R-:W-:Y:S05]  /*92c0*/  @!P0 NANOSLEEP.SYNCS 0x989680 ;  /* 0x009896800000895d */ /* 0x004fea0003900000 */
[----:B------:R-:W2:Y:S02]  /*92d0*/  @!P0 SYNCS.PHASECHK.TRANS64 P0, [R0+URZ], R3 ;  /* 0x00000003000085a7 */ /* 0x000ea400080010ff */
[----:B--2---:R-:W-:Y:S05]  /*92e0*/  @!P0 BRA `(.L_x_160) ;  /* 0xfffffffc00f08947 */ /* 0x004fea000383ffff */
[----:B------:R-:W-:Y:S05]  /*92f0*/  BRA `(.L_x_161) ;  /* 0xffffff9c006c7947 */ /* 0x000fea000383ffff */
.L_x_48:
[----:B------:R-:W-:-:S07]  /*9300*/  MOV R0, UR5 ;  /* 0x0000000500007c02 */ /* 0x000fce0008000f00 */
.L_x_162:
[----:B-1----:R1:W2:Y:S02]  /*9310*/  SYNCS.PHASECHK.TRANS64.TRYWAIT P0, [R0+URZ], R3 ;  /* 0x00000003000075a7 */ /* 0x0022a400080011ff */
[----:B--2---:R-:W-:Y:S05]  /*9320*/  @!P0 NANOSLEEP.SYNCS 0x989680 ;  /* 0x009896800000895d */ /* 0x004fea0003900000 */
[----:B------:R-:W2:Y:S02]  /*9330*/  @!P0 SYNCS.PHASECHK.TRANS64 P0, [R0+URZ], R3 ;  /* 0x00000003000085a7 */ /* 0x000ea400080010ff */
[----:B--2---:R-:W-:Y:S05]  /*9340*/  @!P0 BRA `(.L_x_162) ;  /* 0xfffffffc00f08947 */ /* 0x004fea000383ffff */
[----:B------:R-:W-:Y:S05]  /*9350*/  BRA `(.L_x_163) ;  /* 0xffffff9c00787947 */ /* 0x000fea000383ffff */
.L_x_49:
[----:B------:R-:W-:-:S07]  /*9360*/  MOV R0, UR5 ;  /* 0x0000000500007c02 */ /* 0x000fce0008000f00 */
.L_x_164:
[----:B-1----:R1:W2:Y:S02]  /*9370*/  SYNCS.PHASECHK.TRANS64.TRYWAIT P0, [R0+URZ], R3 ;  /* 0x00000003000075a7 */ /* 0x0022a400080011ff */
[----:B--2---:R-:W-:Y:S05]  /*9380*/  @!P0 NANOSLEEP.SYNCS 0x989680 ;  /* 0x009896800000895d */ /* 0x004fea0003900000 */
[----:B------:R-:W2:Y:S02]  /*9390*/  @!P0 SYNCS.PHASECHK.TRANS64 P0, [R0+URZ], R3 ;  /* 0x00000003000085a7 */ /* 0x000ea400080010ff */
[----:B--2---:R-:W-:Y:S05]  /*93a0*/  @!P0 BRA `(.L_x_164) ;  /* 0xfffffffc00f08947 */ /* 0x004fea000383ffff */
[----:B------:R-:W-:Y:S05]  /*93b0*/  BRA `(.L_x_165) ;  /* 0xffffff9c00847947 */ /* 0x000fea000383ffff */
.L_x_50:
[----:B------:R-:W-:-:S07]  /*93c0*/  MOV R0, UR5 ;  /* 0x0000000500007c02 */ /* 0x000fce0008000f00 */
.L_x_166:
[----:B-1----:R1:W2:Y:S02]  /*93d0*/  SYNCS.PHASECHK.TRANS64.TRYWAIT P0, [R0+URZ], R3 ;  /* 0x00000003000075a7 */ /* 0x0022a400080011ff */
[----:B--2---:R-:W-:Y:S05]  /*93e0*/  @!P0 NANOSLEEP.SYNCS 0x989680 ;  /* 0x009896800000895d */ /* 0x004fea0003900000 */
[----:B------:R-:W2:Y:S02]  /*93f0*/  @!P0 SYNCS.PHASECHK.TRANS64 P0, [R0+URZ], R3 ;  /* 0x00000003000085a7 */ /* 0x000ea400080010ff */
[----:B--2---:R-:W-:Y:S05]  /*9400*/  @!P0 BRA `(.L_x_166) ;  /* 0xfffffffc00f08947 */ /* 0x004fea000383ffff */
[----:B------:R-:W-:Y:S05]  /*9410*/  BRA `(.L_x_167) ;  /* 0xffffff9c00907947 */ /* 0x000fea000383ffff */
.L_x_51:
[----:B------:R-:W-:-:S07]  /*9420*/  MOV R0, UR5 ;  /* 0x0000000500007c02 */ /* 0x000fce0008000f00 */
.L_x_168:
[----:B-1----:R1:W2:Y:S02]  /*9430*/  SYNCS.PHASECHK.TRANS64.TRYWAIT P0, [R0+URZ], R3 ;  /* 0x00000003000075a7 */ /* 0x0022a400080011ff */
[----:B--2---:R-:W-:Y:S05]  /*9440*/  @!P0 NANOSLEEP.SYNCS 0x989680 ;  /* 0x009896800000895d */ /* 0x004fea0003900000 */
[----:B------:R-:W2:Y:S02]  /*9450*/  @!P0 SYNCS.PHASECHK.TRANS64 P0, [R0+URZ], R3 ;  /* 0x00000003000085a7 */ /* 0x000ea400080010ff */
[----:B--2---:R-:W-:Y:S05]  /*9460*/  @!P0 BRA `(.L_x_168) ;  /* 0xfffffffc00f08947 */ /* 0x004fea000383ffff */
[----:B------:R-:W-:Y:S05]  /*9470*/  BRA `(.L_x_169) ;  /* 0xffffff9c009c7947 */ /* 0x000fea000383ffff */
.L_x_52:
[----:B------:R-:W-:-:S07]  /*9480*/  MOV R0, UR5 ;  /* 0x0000000500007c02 */ /* 0x000fce0008000f00 */
.L_x_170:
[----:B-1----:R1:W2:Y:S02]  /*9490*/  SYNCS.PHASECHK.TRANS64.TRYWAIT P0, [R0+URZ], R3 ;  /* 0x00000003000075a7 */ /* 0x0022a400080011ff */
[----:B--2---:R-:W-:Y:S05]  /*94a0*/  @!P0 NANOSLEEP.SYNCS 0x989680 ;  /* 0x009896800000895d */ /* 0x004fea0003900000 */
[----:B------:R-:W2:Y:S02]  /*94b0*/  @!P0 SYNCS.PHASECHK.TRANS64 P0, [R0+URZ], R3 ;  /* 0x00000003000085a7 */ /* 0x000ea400080010ff */
[----:B--2---:R-:W-:Y:S05]  /*94c0*/  @!P0 BRA `(.L_x_170) ;  /* 0xfffffffc00f08947 */ /* 0x004fea000383ffff */
[----:B------:R-:W-:Y:S05]  /*94d0*/  BRA `(.L_x_171) ;  /* 0xffffff9c00a87947 */ /* 0x000fea000383ffff */
.L_x_53:
[----:B------:R-:W-:-:S07]  /*94e0*/  MOV R0, UR5 ;  /* 0x0000000500007c02 */ /* 0x000fce0008000f00 */
.L_x_172:
[----:B-1----:R1:W2:Y:S02]  /*94f0*/  SYNCS.PHASECHK.TRANS64.TRYWAIT P0, [R0+URZ], R3 ;  /* 0x00000003000075a7 */ /* 0x0022a400080011ff */
[----:B--2---:R-:W-:Y:S05]  /*9500*/  @!P0 NANOSLEEP.SYNCS 0x989680 ;  /* 0x009896800000895d */ /* 0x004fea0003900000 */
[----:B------:R-:W2:Y:S02]  /*9510*/  @!P0 SYNCS.PHASECHK.TRANS64 P0, [R0+URZ], R3 ;  /* 0x00000003000085a7 */ /* 0x000ea400080010ff */
[----:B--2---:R-:W-:Y:S05]  /*9520*/  @!P0 BRA `(.L_x_172) ;  /* 0xfffffffc00f08947 */ /* 0x004fea000383ffff */
[----:B------:R-:W-:Y:S05]  /*9530*/  BRA `(.L_x_173) ;  /* 0xffffff9c00b47947 */ /* 0x000fea000383ffff */
.L_x_54:
[----:B------:R-:W-:-:S07]  /*9540*/  MOV R0, UR5 ;  /* 0x0000000500007c02 */ /* 0x000fce0008000f00 */
.L_x_174:
[----:B-1----:R1:W2:Y:S02]  /*9550*/  SYNCS.PHASECHK.TRANS64.TRYWAIT P0, [R0+URZ], R3 ;  /* 0x00000003000075a7 */ /* 0x0022a400080011ff */
[----:B--2---:R-:W-:Y:S05]  /*9560*/  @!P0 NANOSLEEP.SYNCS 0x989680 ;  /* 0x009896800000895d */ /* 0x004fea0003900000 */
[----:B------:R-:W2:Y:S02]  /*9570*/  @!P0 SYNCS.PHASECHK.TRANS64 P0, [R0+URZ], R3 ;  /* 0x00000003000085a7 */ /* 0x000ea400080010ff */
[----:B--2---:R-:W-:Y:S05]  /*9580*/  @!P0 BRA `(.L_x_174) ;  /* 0xfffffffc00f08947 */ /* 0x004fea000383ffff */
[----:B------:R-:W-:Y:S05]  /*9590*/  BRA `(.L_x_175) ;  /* 0xffffff9c00c07947 */ /* 0x000fea000383ffff */
.L_x_55:
[----:B------:R-:W-:-:S07]  /*95a0*/  MOV R0, UR5 ;  /* 0x0000000500007c02 */ /* 0x000fce0008000f00 */
.L_x_176:
[----:B-1----:R1:W2:Y:S02]  /*95b0*/  SYNCS.PHASECHK.TRANS64.TRYWAIT P0, [R0+URZ], R3 ;  /* 0x00000003000075a7 */ /* 0x0022a400080011ff */
[----:B--2---:R-:W-:Y:S05]  /*95c0*/  @!P0 NANOSLEEP.SYNCS 0x989680 ;  /* 0x009896800000895d */ /* 0x004fea0003900000 */
[----:B------:R-:W2:Y:S02]  /*95d0*/  @!P0 SYNCS.PHASECHK.TRANS64 P0, [R0+URZ], R3 ;  /* 0x00000003000085a7 */ /* 0x000ea400080010ff */
[----:B--2---:R-:W-:Y:S05]  /*95e0*/  @!P0 BRA `(.L_x_176) ;  /* 0xfffffffc00f08947 */ /* 0x004fea000383ffff */
[----:B------:R-:W-:Y:S05]  /*95f0*/  BRA `(.L_x_177) ;  /* 0xffffff9c00cc7947 */ /* 0x000fea000383ffff */
.L_x_56:
[----:B------:R-:W-:-:S07]  /*9600*/  MOV R0, UR5 ;  /* 0x0000000500007c02 */ /* 0x000fce0008000f00 */
.L_x_178:
[----:B-1----:R1:W2:Y:S02]  /*9610*/  SYNCS.PHASECHK.TRANS64.TRYWAIT P0, [R0+URZ], R3 ;  /* 0x00000003000075a7 */ /* 0x0022a400080011ff */
[----:B--2---:R-:W-:Y:S05]  /*9620*/  @!P0 NANOSLEEP.SYNCS 0x989680 ;  /* 0x009896800000895d */ /* 0x004fea0003900000 */
[----:B------:R-:W2:Y:S02]  /*9630*/  @!P0 SYNCS.PHASECHK.TRANS64 P0, [R0+URZ], R3 ;  /* 0x00000003000085a7 */ /* 0x000ea400080010ff */
[----:B--2---:R-:W-:Y:S05]  /*9640*/  @!P0 BRA `(.L_x_178) ;  /* 0xfffffffc00f08947 */ /* 0x004fea000383ffff */
[----:B------:R-:W-:Y:S05]  /*9650*/  BRA `(.L_x_179) ;  /* 0xffffff9c00d87947 */ /* 0x000fea000383ffff */
.L_x_57:
[----:B------:R-:W-:-:S07]  /*9660*/  MOV R0, UR5 ;  /* 0x0000000500007c02 */ /* 0x000fce0008000f00 */
.L_x_180:
[----:B-1----:R1:W2:Y:S02]  /*9670*/  SYNCS.PHASECHK.TRANS64.TRYWAIT P0, [R0+URZ], R3 ;  /* 0x00000003000075a7 */ /* 0x0022a400080011ff */
[----:B--2---:R-:W-:Y:S05]  /*9680*/  @!P0 NANOSLEEP.SYNCS 0x989680 ;  /* 0x009896800000895d */ /* 0x004fea0003900000 */
[----:B------:R-:W2:Y:S02]  /*9690*/  @!P0 SYNCS.PHASECHK.TRANS64 P0, [R0+URZ], R3 ;  /* 0x00000003000085a7 */ /* 0x000ea400080010ff */
[----:B--2---:R-:W-:Y:S05]  /*96a0*/  @!P0 BRA `(.L_x_180) ;  /* 0xfffffffc00f08947 */ /* 0x004fea000383ffff */
[----:B------:R-:W-:Y:S05]  /*96b0*/  BRA `(.L_x_181) ;  /* 0xffffff9c00e47947 */ /* 0x000fea000383ffff */
.L_x_58:
[----:B------:R-:W-:-:S07]  /*96c0*/  MOV R0, UR5 ;  /* 0x0000000500007c02 */ /* 0x000fce0008000f00 */
.L_x_182:
[----:B-1----:R1:W2:Y:S02]  /*96d0*/  SYNCS.PHASECHK.TRANS64.TRYWAIT P0, [R0+URZ], R3 ;  /* 0x00000003000075a7 */ /* 0x0022a400080011ff */
[----:B--2---:R-:W-:Y:S05]  /*96e0*/  @!P0 NANOSLEEP.SYNCS 0x989680 ;  /* 0x009896800000895d */ /* 0x004fea0003900000 */
[----:B------:R-:W2:Y:S02]  /*96f0*/  @!P0 SYNCS.PHASECHK.TRANS64 P0, [R0+URZ], R3 ;  /* 0x00000003000085a7 */ /* 0x000ea400080010ff */
[----:B--2---:R-:W-:Y:S05]  /*9700*/  @!P0 BRA `(.L_x_182) ;  /* 0xfffffffc00f08947 */ /* 0x004fea000383ffff */
[----:B------:R-:W-:Y:S05]  /*9710*/  BRA `(.L_x_183) ;  /* 0xffffff9c00f07947 */ /* 0x000fea000383ffff */
.L_x_59:
[----:B------:R-:W-:-:S07]  /*9720*/  MOV R0, UR5 ;  /* 0x0000000500007c02 */ /* 0x000fce0008000f00 */
.L_x_184:
[----:B-1----:R1:W2:Y:S02]  /*9730*/  SYNCS.PHASECHK.TRANS64.TRYWAIT P0, [R0+URZ], R3 ;  /* 0x00000003000075a7 */ /* 0x0022a400080011ff */
[----:B--2---:R-:W-:Y:S05]  /*9740*/  @!P0 NANOSLEEP.SYNCS 0x989680 ;  /* 0x009896800000895d */ /* 0x004fea0003900000 */
[----:B------:R-:W2:Y:S02]  /*9750*/  @!P0 SYNCS.PHASECHK.TRANS64 P0, [R0+URZ], R3 ;  /* 0x00000003000085a7 */ /* 0x000ea400080010ff */
[----:B--2---:R-:W-:Y:S05]  /*9760*/  @!P0 BRA `(.L_x_184) ;  /* 0xfffffffc00f08947 */ /* 0x004fea000383ffff */
[----:B------:R-:W-:Y:S05]  /*9770*/  BRA `(.L_x_185) ;  /* 0xffffff9c00fc7947 */ /* 0x000fea000383ffff */
.L_x_60:
[----:B------:R-:W-:-:S07]  /*9780*/  MOV R0, UR5 ;  /* 0x0000000500007c02 */ /* 0x000fce0008000f00 */
.L_x_186:
[----:B-1----:R1:W2:Y:S02]  /*9790*/  SYNCS.PHASECHK.TRANS64.TRYWAIT P0, [R0+URZ], R3 ;  /* 0x00000003000075a7 */ /* 0x0022a400080011ff */
[----:B--2---:R-:W-:Y:S05]  /*97a0*/  @!P0 NANOSLEEP.SYNCS 0x989680 ;  /* 0x009896800000895d */ /* 0x004fea0003900000 */
[----:B------:R-:W2:Y:S02]  /*97b0*/  @!P0 SYNCS.PHASECHK.TRANS64 P0, [R0+URZ], R3 ;  /* 0x00000003000085a7 */ /* 0x000ea400080010ff */
[----:B--2---:R-:W-:Y:S05]  /*97c0*/  @!P0 BRA `(.L_x_186) ;  /* 0xfffffffc00f08947 */ /* 0x004fea000383ffff */
[----:B------:R-:W-:Y:S05]  /*97d0*/  BRA `(.L_x_187) ;  /* 0xffffffa000087947 */ /* 0x000fea000383ffff */
.L_x_61:
[----:B------:R-:W-:-:S07]  /*97e0*/  MOV R0, UR5 ;  /* 0x0000000500007c02 */ /* 0x000fce0008000f00 */
.L_x_188:
[----:B-1----:R1:W2:Y:S02]  /*97f0*/  SYNCS.PHASECHK.TRANS64.TRYWAIT P0, [R0+URZ], R3 ;  /* 0x00000003000075a7 */ /* 0x0022a400080011ff */
[----:B--2---:R-:W-:Y:S05]  /*9800*/  @!P0 NANOSLEEP.SYNCS 0x989680 ;  /* 0x009896800000895d */ /* 0x004fea0003900000 */
[----:B------:R-:W2:Y:S02]  /*9810*/  @!P0 SYNCS.PHASECHK.TRANS64 P0, [R0+URZ], R3 ;  /* 0x00000003000085a7 */ /* 0x000ea400080010ff */
[----:B--2---:R-:W-:Y:S05]  /*9820*/  @!P0 BRA `(.L_x_188) ;  /* 0xfffffffc00f08947 */ /* 0x004fea000383ffff */
[----:B------:R-:W-:Y:S05]  /*9830*/  BRA `(.L_x_189) ;  /* 0xffffffa000147947 */ /* 0x000fea000383ffff */
.L_x_62:
[----:B------:R-:W-:-:S07]  /*9840*/  MOV R0, UR5 ;  /* 0x0000000500007c02 */ /* 0x000fce0008000f00 */
.L_x_190:
[----:B-1----:R1:W2:Y:S02]  /*9850*/  SYNCS.PHASECHK.TRANS64.TRYWAIT P0, [R0+URZ], R3 ;  /* 0x00000003000075a7 */ /* 0x0022a400080011ff */
[----:B--2---:R-:W-:Y:S05]  /*9860*/  @!P0 NANOSLEEP.SYNCS 0x989680 ;  /* 0x009896800000895d */ /* 0x004fea0003900000 */
[----:B------:R-:W2:Y:S02]  /*9870*/  @!P0 SYNCS.PHASECHK.TRANS64 P0, [R0+URZ], R3 ;  /* 0x00000003000085a7 */ /* 0x000ea400080010ff */
[----:B--2---:R-:W-:Y:S05]  /*9880*/  @!P0 BRA `(.L_x_190) ;  /* 0xfffffffc00f08947 */ /* 0x004fea000383ffff */
[----:B------:R-:W-:Y:S05]  /*9890*/  BRA `(.L_x_191) ;  /* 0xffffffa000207947 */ /* 0x000fea000383ffff */
.L_x_65:
[----:B-1----:R1:W2:Y:S02]  /*98a0*/  SYNCS.PHASECHK.TRANS64.TRYWAIT P0, [R2+URZ+0x1e0], R5 ;  /* 0x0001e005020075a7 */ /* 0x0022a400080011ff */
[----:B--2---:R-:W-:Y:S05]  /*98b0*/  @!P0 NANOSLEEP.SYNCS 0x989680 ;  /* 0x009896800000895d */ /* 0x004fea0003900000 */
[----:B------:R-:W2:Y:S02]  /*98c0*/  @!P0 SYNCS.PHASECHK.TRANS64 P0, [R2+URZ+0x1e0], R5 ;  /* 0x0001e005020085a7 */ /* 0x000ea400080010ff */
[----:B--2---:R-:W-:Y:S05]  /*98d0*/  @!P0 BRA `(.L_x_65) ;  /* 0xfffffffc00f08947 */ /* 0x004fea000383ffff */
[----:B------:R-:W-:Y:S05]  /*98e0*/  BRA `(.L_x_192) ;  /* 0xffffffa000847947 */ /* 0x000fea000383ffff */
.L_x_66:
[----:B------:R-:W-:-:S07]  /*98f0*/  MOV R2, UR4 ;  /* 0x0000000400027c02 */ /* 0x000fce0008000f00 */
.L_x_193:
[----:B-1----:R1:W2:Y:S02]  /*9900*/  SYNCS.PHASECHK.TRANS64.TRYWAIT P0, [R2+URZ+0x190], R5 ;  /* 0x00019005020075a7 */ /* 0x0022a400080011ff */
[----:B--2---:R-:W-:Y:S05]  /*9910*/  @!P0 NANOSLEEP.SYNCS 0x989680 ;  /* 0x009896800000895d */ /* 0x004fea0003900000 */
[----:B------:R-:W2:Y:S02]  /*9920*/  @!P0 SYNCS.PHASECHK.TRANS64 P0, [R2+URZ+0x190], R5 ;  /* 0x00019005020085a7 */ /* 0x000ea400080010ff */
[----:B--2---:R-:W-:Y:S05]  /*9930*/  @!P0 BRA `(.L_x_193) ;  /* 0xfffffffc00f08947 */ /* 0x004fea000383ffff */
[----:B------:R-:W-:Y:S05]  /*9940*/  BRA `(.L_x_194) ;  /* 0xffffffa000947947 */ /* 0x000fea000383ffff */
.L_x_67:
[----:B-1----:R1:W2:Y:S02]  /*9950*/  SYNCS.PHASECHK.TRANS64.TRYWAIT P1, [R2+URZ+0x180], R5 ;  /* 0x00018005020075a7 */ /* 0x0022a400080211ff */
[----:B--2---:R-:W-:Y:S05]  /*9960*/  @!P1 NANOSLEEP.SYNCS 0x989680 ;  /* 0x009896800000995d */ /* 0x004fea0003900000 */
[----:B------:R-:W2:Y:S02]  /*9970*/  @!P1 SYNCS.PHASECHK.TRANS64 P1, [R2+URZ+0x180], R5 ;  /* 0x00018005020095a7 */ /* 0x000ea400080210ff */
[----:B--2---:R-:W-:Y:S05]  /*9980*/  @!P1 BRA `(.L_x_67) ;  /* 0xfffffffc00f09947 */ /* 0x004fea000383ffff */
[----:B------:R-:W-:Y:S05]  /*9990*/  BRA `(.L_x_195) ;  /* 0xffffffa000c47947 */ /* 0x000fea000383ffff */
.L_x_70:
[----:B------:R-:W-:-:S07]  /*99a0*/  MOV R0, UR4 ;  /* 0x0000000400007c02 */ /* 0x000fce0008000f00 */
.L_x_196:
[----:B-1----:R1:W2:Y:S02]  /*99b0*/  SYNCS.PHASECHK.TRANS64.TRYWAIT P0, [R0+URZ+0x190], R3 ;  /* 0x00019003000075a7 */ /* 0x0022a400080011ff */
[----:B--2---:R-:W-:Y:S05]  /*99c0*/  @!P0 NANOSLEEP.SYNCS 0x989680 ;  /* 0x009896800000895d */ /* 0x004fea0003900000 */
[----:B------:R-:W2:Y:S02]  /*99d0*/  @!P0 SYNCS.PHASECHK.TRANS64 P0, [R0+URZ+0x190], R3 ;  /* 0x00019003000085a7 */ /* 0x000ea400080010ff */
[----:B--2---:R-:W-:Y:S05]  /*99e0*/  @!P0 BRA `(.L_x_196) ;  /* 0xfffffffc00f08947 */ /* 0x004fea000383ffff */
[----:B------:R-:W-:Y:S05]  /*99f0*/  BRA `(.L_x_69) ;  /* 0xffffffa400187947 */ /* 0x000fea000383ffff */
.L_x_79:
[----:B-1----:R-:W-:-:S04]  /*9a00*/  MOV R0, UR5 ;  /* 0x0000000500007c02 */ /* 0x002fc80008000f00 */
[----:B------:R1:W2:Y:S03]  /*9a10*/  SYNCS.PHASECHK.TRANS64.TRYWAIT P0, [R0+URZ+0x8], R7 ;  /* 0x00000807000075a7 */ /* 0x0002a600080011ff */
[----:B--2---:R-:W-:Y:S05]  /*9a20*/  @!P0 NANOSLEEP.SYNCS 0x989680 ;  /* 0x009896800000895d */ /* 0x004fea0003900000 */
[----:B------:R-:W2:Y:S02]  /*9a30*/  @!P0 SYNCS.PHASECHK.TRANS64 P0, [R0+URZ+0x8], R7 ;  /* 0x00000807000085a7 */ /* 0x000ea400080010ff */
[----:B--2---:R-:W-:Y:S05]  /*9a40*/  @!P0 BRA `(.L_x_79) ;  /* 0xfffffffc00ec8947 */ /* 0x004fea000383ffff */
[----:B------:R-:W-:Y:S05]  /*9a50*/  BRA `(.L_x_78) ;  /* 0xffffffa400d07947 */ /* 0x000fea000383ffff */
.L_x_81:
[----:B------:R-:W-:Y:S01]  /*9a60*/  BSSY B0, `(.L_x_197) ;  /* 0x0000006000007945 */ /* 0x000fe20003800000 */
[----:B------:R-:W-:-:S07]  /*9a70*/  MOV R15, 0xffffffff ;  /* 0xffffffff000f7802 */ /* 0x000fce0000000f00 */
[----:B-1---5:R-:W-:Y:S05]  /*9a80*/  WARPSYNC.COLLECTIVE R15, `(.L_x_198) ;  /* 0x000000000f0c7348 */ /* 0x022fea0003c00000 */
[----:B------:R-:W-:Y:S02]  /*9a90*/  ELECT P6, UR79, PT ;  /* 0x00000000004f782f */ /* 0x000fe400038c0000 */
[----:B------:R-:W-:Y:S01]  /*9aa0*/  MOV R14, UR79 ;  /* 0x0000004f000e7c02 */ /* 0x000fe20008000f00 */
[----:B-1---5:R-:W-:Y:S10]  /*9ab0*/  ENDCOLLECTIVE ;  /* 0x000000000000791b */ /* 0x022ff40003800000 */
.L_x_198:
[----:B------:R-:W-:Y:S05]  /*9ac0*/  BSYNC B0 ;  /* 0x0000000000007941 */ /* 0x000fea0003800000 */
.L_x_197:
[----:B------:R-:W-:Y:S01]  /*9ad0*/  PLOP3.LUT P0, PT, P6, PT, PT, 0x80, 0x8 ;  /* 0x000000000008781c */ /* 0x000fe2000370f070 */
[----:B------:R-:W-:-:S12]  /*9ae0*/  BRA `(.L_x_199) ;  /* 0xffffffa400fc7947 */ /* 0x000fd8000383ffff */
.L_x_83:
[----:B-1----:R-:W-:-:S04]  /*9af0*/  MOV R0, UR5 ;  /* 0x0000000500007c02 */ /* 0x002fc80008000f00 */
[----:B------:R1:W2:Y:S03]  /*9b00*/  SYNCS.PHASECHK.TRANS64.TRYWAIT P0, [R0+URZ+0x8], R5 ;  /* 0x00000805000075a7 */ /* 0x0002a600080011ff */
[----:B--2---:R-:W-:Y:S05]  /*9b10*/  @!P0 NANOSLEEP.SYNCS 0x989680 ;  /* 0x009896800000895d */ /* 0x004fea0003900000 */
[----:B------:R-:W2:Y:S02]  /*9b20*/  @!P0 SYNCS.PHASECHK.TRANS64 P0, [R0+URZ+0x8], R5 ;  /* 0x00000805000085a7 */ /* 0x000ea400080010ff */
[----:B--2---:R-:W-:Y:S05]  /*9b30*/  @!P0 BRA `(.L_x_83) ;  /* 0xfffffffc00ec8947 */ /* 0x004fea000383ffff */
[----:B------:R-:W-:Y:S05]  /*9b40*/  BRA `(.L_x_82) ;  /* 0xffffffa800007947 */ /* 0x000fea000383ffff */
.L_x_84:
[----:B-1----:R1:W2:Y:S02]  /*9b50*/  SYNCS.PHASECHK.TRANS64.TRYWAIT P0, [R0+URZ+0x180], R5 ;  /* 0x00018005000075a7 */ /* 0x0022a400080011ff */
[----:B--2---:R-:W-:Y:S05]  /*9b60*/  @!P0 NANOSLEEP.SYNCS 0x989680 ;  /* 0x009896800000895d */ /* 0x004fea0003900000 */
[----:B------:R-:W2:Y:S02]  /*9b70*/  @!P0 SYNCS.PHASECHK.TRANS64 P0, [R0+URZ+0x180], R5 ;  /* 0x00018005000085a7 */ /* 0x000ea400080010ff */
[----:B--2---:R-:W-:Y:S05]  /*9b80*/  @!P0 BRA `(.L_x_84) ;  /* 0xfffffffc00f08947 */ /* 0x004fea000383ffff */
[----:B------:R-:W-:Y:S05]  /*9b90*/  BRA `(.L_x_200) ;  /* 0xffffffa800dc7947 */ /* 0x000fea000383ffff */
.L_x_86:
[----:B------:R-:W-:-:S07]  /*9ba0*/  MOV R0, UR23 ;  /* 0x0000001700007c02 */ /* 0x000fce0008000f00 */
.L_x_201:
[----:B-1----:R1:W2:Y:S02]  /*9bb0*/  SYNCS.PHASECHK.TRANS64.TRYWAIT P0, [R0+URZ+0x1c0], R5 ;  /* 0x0001c005000075a7 */ /* 0x0022a400080011ff */
[----:B--2---:R-:W-:Y:S05]  /*9bc0*/  @!P0 NANOSLEEP.SYNCS 0x989680 ;  /* 0x009896800000895d */ /* 0x004fea0003900000 */
[----:B------:R-:W2:Y:S02]  /*9bd0*/  @!P0 SYNCS.PHASECHK.TRANS64 P0, [R0+URZ+0x1c0], R5 ;  /* 0x0001c005000085a7 */ /* 0x000ea400080010ff */
[----:B--2---:R-:W-:Y:S05]  /*9be0*/  @!P0 BRA `(.L_x_201) ;  /* 0xfffffffc00f08947 */ /* 0x004fea000383ffff */
[----:B------:R-:W-:Y:S05]  /*9bf0*/  BRA `(.L_x_202) ;  /* 0xffffffac00287947 */ /* 0x000fea000383ffff */
.L_x_89:
[----:B------:R-:W-:Y:S07]  /*9c00*/  MOV R0, UR5 ;  /* 0x0000000500007c02 */ /* 0x000fee0008000f00 */
.L_x_203:
[----:B-1----:R1:W2:Y:S02]  /*9c10*/  SYNCS.PHASECHK.TRANS64.TRYWAIT P0, [R0+URZ], R5 ;  /* 0x00000005000075a7 */ /* 0x0022a400080011ff */
[----:B--2---:R-:W-:Y:S05]  /*9c20*/  @!P0 NANOSLEEP.SYNCS 0x989680 ;  /* 0x009896800000895d */ /* 0x004fea0003900000 */
[----:B------:R-:W2:Y:S02]  /*9c30*/  @!P0 SYNCS.PHASECHK.TRANS64 P0, [R0+URZ], R5 ;  /* 0x00000005000085a7 */ /* 0x000ea400080010ff */
[----:B--2---:R-:W-:Y:S05]  /*9c40*/  @!P0 BRA `(.L_x_203) ;  /* 0xfffffffc00f08947 */ /* 0x004fea000383ffff */
[----:B------:R-:W-:Y:S05]  /*9c50*/  BRA `(.L_x_88) ;  /* 0xffffffac003c7947 */ /* 0x000fea000383ffff */
.L_x_93:
[----:B-1----:R-:W-:-:S07]  /*9c60*/  MOV R0, UR4 ;  /* 0x0000000400007c02 */ /* 0x002fce0008000f00 */
.L_x_204:
[----:B-1----:R1:W2:Y:S02]  /*9c70*/  SYNCS.PHASECHK.TRANS64.TRYWAIT P0, [R0+URZ], R3 ;  /* 0x00000003000075a7 */ /* 0x0022a400080011ff */
[----:B--2---:R-:W-:Y:S05]  /*9c80*/  @!P0 NANOSLEEP.SYNCS 0x989680 ;  /* 0x009896800000895d */ /* 0x004fea0003900000 */
[----:B------:R-:W2:Y:S02]  /*9c90*/  @!P0 SYNCS.PHASECHK.TRANS64 P0, [R0+URZ], R3 ;  /* 0x00000003000085a7 */ /* 0x000ea400080010ff */
[----:B--2---:R-:W-:Y:S05]  /*9ca0*/  @!P0 BRA `(.L_x_204) ;  /* 0xfffffffc00f08947 */ /* 0x004fea000383ffff */
[----:B------:R-:W-:Y:S05]  /*9cb0*/  BRA `(.L_x_205) ;  /* 0xffffffb000087947 */ /* 0x000fea000383ffff */
.L_x_94:
[----:B------:R-:W-:-:S07]  /*9cc0*/  MOV R0, UR5 ;  /* 0x0000000500007c02 */ /* 0x000fce0008000f00 */
.L_x_206:
[----:B-1----:R1:W2:Y:S02]  /*9cd0*/  SYNCS.PHASECHK.TRANS64.TRYWAIT P0, [R0+URZ], R3 ;  /* 0x00000003000075a7 */ /* 0x0022a400080011ff */
[----:B--2---:R-:W-:Y:S05]  /*9ce0*/  @!P0 NANOSLEEP.SYNCS 0x989680 ;  /* 0x009896800000895d */ /* 0x004fea0003900000 */
[----:B------:R-:W2:Y:S02]  /*9cf0*/  @!P0 SYNCS.PHASECHK.TRANS64 P0, [R0+URZ], R3 ;  /* 0x00000003000085a7 */ /* 0x000ea400080010ff */
[----:B--2---:R-:W-:Y:S05]  /*9d00*/  @!P0 BRA `(.L_x_206) ;  /* 0xfffffffc00f08947 */ /* 0x004fea000383ffff */
[----:B------:R-:W-:Y:S05]  /*9d10*/  BRA `(.L_x_207) ;  /* 0xffffffb000147947 */ /* 0x000fea000383ffff */
.L_x_95:
[----:B------:R-:W-:-:S07]  /*9d20*/  MOV R0, UR5 ;  /* 0x0000000500007c02 */ /* 0x000fce0008000f00 */
.L_x_208:
[----:B-1----:R1:W2:Y:S02]  /*9d30*/  SYNCS.PHASECHK.TRANS64.TRYWAIT P0, [R0+URZ], R3 ;  /* 0x00000003000075a7 */ /* 0x0022a400080011ff */
[----:B--2---:R-:W-:Y:S05]  /*9d40*/  @!P0 NANOSLEEP.SYNCS 0x989680 ;  /* 0x009896800000895d */ /* 0x004fea0003900000 */
[----:B------:R-:W2:Y:S02]  /*9d50*/  @!P0 SYNCS.PHASECHK.TRANS64 P0, [R0+URZ], R3 ;  /* 0x00000003000085a7 */ /* 0x000ea400080010ff */
[----:B--2---:R-:W-:Y:S05]  /*9d60*/  @!P0 BRA `(.L_x_208) ;  /* 0xfffffffc00f08947 */ /* 0x004fea000383ffff */
[----:B------:R-:W-:Y:S05]  /*9d70*/  BRA `(.L_x_209) ;  /* 0xffffffb000207947 */ /* 0x000fea000383ffff */
.L_x_98:
[----:B------:R-:W-:-:S07]  /*9d80*/  MOV R0, UR17 ;  /* 0x0000001100007c02 */ /* 0x000fce0008000f00 */
.L_x_210:
[----:B-1----:R1:W2:Y:S02]  /*9d90*/  SYNCS.PHASECHK.TRANS64.TRYWAIT P1, [R0+URZ+0x200], R3 ;  /* 0x00020003000075a7 */ /* 0x0022a400080211ff */
[----:B--2---:R-:W-:Y:S05]  /*9da0*/  @!P1 NANOSLEEP.SYNCS 0x989680 ;  /* 0x009896800000995d */ /* 0x004fea0003900000 */
[----:B------:R-:W2:Y:S02]  /*9db0*/  @!P1 SYNCS.PHASECHK.TRANS64 P1, [R0+URZ+0x200], R3 ;  /* 0x00020003000095a7 */ /* 0x000ea400080210ff */
[----:B--2---:R-:W-:Y:S05]  /*9dc0*/  @!P1 BRA `(.L_x_210) ;  /* 0xfffffffc00f09947 */ /* 0x004fea000383ffff */
[----:B------:R-:W-:Y:S05]  /*9dd0*/  BRA `(.L_x_211) ;  /* 0xffffffb0006c7947 */ /* 0x000fea000383ffff */
.L_x_103:
[----:B--2---:R2:W4:Y:S02]  /*9de0*/  SYNCS.PHASECHK.TRANS64.TRYWAIT P0, [R12+URZ+0x180], R9 ;  /* 0x000180090c0075a7 */ /* 0x00452400080011ff */
[----:B----4-:R-:W-:Y:S05]  /*9df0*/  @!P0 NANOSLEEP.SYNCS 0x989680 ;  /* 0x009896800000895d */ /* 0x010fea0003900000 */
[----:B------:R-:W4:Y:S02]  /*9e00*/  @!P0 SYNCS.PHASECHK.TRANS64 P0, [R12+URZ+0x180], R9 ;  /* 0x000180090c0085a7 */ /* 0x000f2400080010ff */
[----:B----4-:R-:W-:Y:S05]  /*9e10*/  @!P0 BRA `(.L_x_103) ;  /* 0xfffffffc00f08947 */ /* 0x010fea000383ffff */
[----:B------:R-:W-:Y:S05]  /*9e20*/  BRA `(.L_x_212) ;  /* 0xffffffb400887947 */ /* 0x000fea000383ffff */
.L_x_106:
[----:B------:R-:W-:Y:S07]  /*9e30*/  MOV R0, UR24 ;  /* 0x0000001800007c02 */ /* 0x000fee0008000f00 */
.L_x_213:
[----:B--2---:R2:W3:Y:S02]  /*9e40*/  SYNCS.PHASECHK.TRANS64.TRYWAIT P2, [R0+URZ+0x178], R9 ;  /* 0x00017809000075a7 */ /* 0x0044e400080411ff */
[----:B---3--:R-:W-:Y:S05]  /*9e50*/  @!P2 NANOSLEEP.SYNCS 0x989680 ;  /* 0x009896800000a95d */ /* 0x008fea0003900000 */
[----:B------:R-:W3:Y:S02]  /*9e60*/  @!P2 SYNCS.PHASECHK.TRANS64 P2, [R0+URZ+0x178], R9 ;  /* 0x000178090000a5a7 */ /* 0x000ee400080410ff */
[----:B---3--:R-:W-:Y:S05]  /*9e70*/  @!P2 BRA `(.L_x_213) ;  /* 0xfffffffc00f0a947 */ /* 0x008fea000383ffff */
[----:B------:R-:W-:Y:S05]  /*9e80*/  BRA `(.L_x_105) ;  /* 0xffffffb800ec7947 */ /* 0x000fea000383ffff */
.L_x_109:
[----:B------:R-:W-:Y:S07]  /*9e90*/  MOV R0, UR4 ;  /* 0x0000000400007c02 */ /* 0x000fee0008000f00 */
.L_x_214:
[----:B--2---:R2:W3:Y:S02]  /*9ea0*/  SYNCS.PHASECHK.TRANS64.TRYWAIT P0, [R0+URZ+0x158], R9 ;  /* 0x00015809000075a7 */ /* 0x0044e400080011ff */
[----:B---3--:R-:W-:Y:S05]  /*9eb0*/  @!P0 NANOSLEEP.SYNCS 0x989680 ;  /* 0x009896800000895d */ /* 0x008fea0003900000 */
[----:B------:R-:W3:Y:S02]  /*9ec0*/  @!P0 SYNCS.PHASECHK.TRANS64 P0, [R0+URZ+0x158], R9 ;  /* 0x00015809000085a7 */ /* 0x000ee400080010ff */
[----:B---3--:R-:W-:Y:S05]  /*9ed0*/  @!P0 BRA `(.L_x_214) ;  /* 0xfffffffc00f08947 */ /* 0x008fea000383ffff */
[----:B------:R-:W-:Y:S05]  /*9ee0*/  BRA `(.L_x_215) ;  /* 0xffffffbc004c7947 */ /* 0x000fea000383ffff */
.L_x_110:
[----:B------:R-:W-:Y:S07]  /*9ef0*/  MOV R9, UR5 ;  /* 0x0000000500097c02 */ /* 0x000fee0008000f00 */
.L_x_216:
[----:B--2---:R2:W3:Y:S02]  /*9f00*/  SYNCS.PHASECHK.TRANS64.TRYWAIT P0, [R9+URZ+0x158], R0 ;  /* 0x00015800090075a7 */ /* 0x0044e400080011ff */
[----:B---3--:R-:W-:Y:S05]  /*9f10*/  @!P0 NANOSLEEP.SYNCS 0x989680 ;  /* 0x009896800000895d */ /* 0x008fea0003900000 */
[----:B------:R-:W3:Y:S02]  /*9f20*/  @!P0 SYNCS.PHASECHK.TRANS64 P0, [R9+URZ+0x158], R0 ;  /* 0x00015800090085a7 */ /* 0x000ee400080010ff */
[----:B---3--:R-:W-:Y:S05]  /*9f30*/  @!P0 BRA `(.L_x_216) ;  /* 0xfffffffc00f08947 */ /* 0x008fea000383ffff */
[----:B------:R-:W-:Y:S05]  /*9f40*/  BRA `(.L_x_217) ;  /* 0xffffffbc00ac7947 */ /* 0x000fea000383ffff */
.L_x_112:
[----:B------:R-:W-:-:S07]  /*9f50*/  MOV R0, UR4 ;  /* 0x0000000400007c02 */ /* 0x000fce0008000f00 */
.L_x_218:
[----:B--2---:R2:W3:Y:S02]  /*9f60*/  SYNCS.PHASECHK.TRANS64.TRYWAIT P0, [R0+URZ], R3 ;  /* 0x00000003000075a7 */ /* 0x0044e400080011ff */
[----:B---3--:R-:W-:Y:S05]  /*9f70*/  @!P0 NANOSLEEP.SYNCS 0x989680 ;  /* 0x009896800000895d */ /* 0x008fea0003900000 */
[----:B------:R-:W3:Y:S02]  /*9f80*/  @!P0 SYNCS.PHASECHK.TRANS64 P0, [R0+URZ], R3 ;  /* 0x00000003000085a7 */ /* 0x000ee400080010ff */
[----:B---3--:R-:W-:Y:S05]  /*9f90*/  @!P0 BRA `(.L_x_218) ;  /* 0xfffffffc00f08947 */ /* 0x008fea000383ffff */
[----:B------:R-:W-:Y:S05]  /*9fa0*/  BRA `(.L_x_219) ;  /* 0xffffffc000407947 */ /* 0x000fea000383ffff */
.L_x_113:
[----:B------:R-:W-:-:S07]  /*9fb0*/  MOV R0, UR5 ;  /* 0x0000000500007c02 */ /* 0x000fce0008000f00 */
.L_x_220:
[----:B--2---:R2:W3:Y:S02]  /*9fc0*/  SYNCS.PHASECHK.TRANS64.TRYWAIT P0, [R0+URZ], R3 ;  /* 0x00000003000075a7 */ /* 0x0044e400080011ff */
[----:B---3--:R-:W-:Y:S05]  /*9fd0*/  @!P0 NANOSLEEP.SYNCS 0x989680 ;  /* 0x009896800000895d */ /* 0x008fea0003900000 */
[----:B------:R-:W3:Y:S02]  /*9fe0*/  @!P0 SYNCS.PHASECHK.TRANS64 P0, [R0+URZ], R3 ;  /* 0x00000003000085a7 */ /* 0x000ee400080010ff */
[----:B---3--:R-:W-:Y:S05]  /*9ff0*/  @!P0 BRA `(.L_x_220) ;  /* 0xfffffffc00f08947 */ /* 0x008fea000383ffff */
[----:B------:R-:W-:Y:S05]  /*a000*/  BRA `(.L_x_221) ;  /* 0xffffffc0004c7947 */ /* 0x000fea000383ffff */
.L_x_115:
[----:B--2---:R2:W3:Y:S02]  /*a010*/  SYNCS.PHASECHK.TRANS64.TRYWAIT P0, [R3+URZ+0x180], R0 ;  /* 0x00018000030075a7 */ /* 0x0044e400080011ff */
[----:B---3--:R-:W-:Y:S05]  /*a020*/  @!P0 NANOSLEEP.SYNCS 0x989680 ;  /* 0x009896800000895d */ /* 0x008fea0003900000 */
[----:B------:R-:W3:Y:S02]  /*a030*/  @!P0 SYNCS.PHASECHK.TRANS64 P0, [R3+URZ+0x180], R0 ;  /* 0x00018000030085a7 */ /* 0x000ee400080010ff */
[----:B---3--:R-:W-:Y:S05]  /*a040*/  @!P0 BRA `(.L_x_115) ;  /* 0xfffffffc00f08947 */ /* 0x008fea000383ffff */
[----:B------:R-:W-:Y:S05]  /*a050*/  BRA `(.L_x_222) ;  /* 0xffffffc400347947 */ /* 0x000fea000383ffff */
.L_x_125:
[----:B-1----:R1:W2:Y:S02]  /*a060*/  SYNCS.PHASECHK.TRANS64.TRYWAIT P0, [R0+URZ+0x140], R5 ;  /* 0x00014005000075a7 */ /* 0x0022a400080011ff */
[----:B--2---:R-:W-:Y:S05]  /*a070*/  @!P0 NANOSLEEP.SYNCS 0x989680 ;  /* 0x009896800000895d */ /* 0x004fea0003900000 */
[----:B------:R-:W2:Y:S02]  /*a080*/  @!P0 SYNCS.PHASECHK.TRANS64 P0, [R0+URZ+0x140], R5 ;  /* 0x00014005000085a7 */ /* 0x000ea400080010ff */
[----:B--2---:R-:W-:Y:S05]  /*a090*/  @!P0 BRA `(.L_x_125) ;  /* 0xfffffffc00f08947 */ /* 0x004fea000383ffff */
[----:B------:R-:W-:Y:S05]  /*a0a0*/  BRA `(.L_x_124) ;  /* 0xffffffd000b07947 */ /* 0x000fea000383ffff */
.L_x_127:
[----:B-1----:R1:W3:Y:S02]  /*a0b0*/  SYNCS.PHASECHK.TRANS64.TRYWAIT P1, [R92+URZ+0x1a0], R3 ;  /* 0x0001a0035c0075a7 */ /* 0x0022e400080211ff */
[----:B---3--:R-:W-:Y:S05]  /*a0c0*/  @!P1 NANOSLEEP.SYNCS 0x989680 ;  /* 0x009896800000995d */ /* 0x008fea0003900000 */
[----:B------:R-:W3:Y:S02]  /*a0d0*/  @!P1 SYNCS.PHASECHK.TRANS64 P1, [R92+URZ+0x1a0], R3 ;  /* 0x0001a0035c0095a7 */ /* 0x000ee400080210ff */
[----:B---3--:R-:W-:Y:S05]  /*a0e0*/  @!P1 BRA `(.L_x_127) ;  /* 0xfffffffc00f09947 */ /* 0x008fea000383ffff */
[----:B------:R-:W-:Y:S05]  /*a0f0*/  BRA `(.L_x_126) ;  /* 0xffffffd000e87947 */ /* 0x000fea000383ffff */
.L_x_138:
[----:B---3--:R3:W4:Y:S02]  /*a100*/  SYNCS.PHASECHK.TRANS64.TRYWAIT P0, [R3+URZ+0x140], R110 ;  /* 0x0001406e030075a7 */ /* 0x00872400080011ff */
[----:B----4-:R-:W-:Y:S05]  /*a110*/  @!P0 NANOSLEEP.SYNCS 0x989680 ;  /* 0x009896800000895d */ /* 0x010fea0003900000 */
[----:B------:R-:W4:Y:S02]  /*a120*/  @!P0 SYNCS.PHASECHK.TRANS64 P0, [R3+URZ+0x140], R110 ;  /* 0x0001406e030085a7 */ /* 0x000f2400080010ff */
[----:B----4-:R-:W-:Y:S05]  /*a130*/  @!P0 BRA `(.L_x_138) ;  /* 0xfffffffc00f08947 */ /* 0x010fea000383ffff */
[----:B------:R-:W-:Y:S05]  /*a140*/  BRA `(.L_x_137) ;  /* 0xffffffdc00d87947 */ /* 0x000fea000383ffff */
        .weak           $__internal_0_$__cuda_sm10x_tcgen05_guardrail_trap_col_being_dealloced_not_returned_by_alloc
        .type           $__internal_0_$__cuda_sm10x_tcgen05_guardrail_trap_col_being_dealloced_not_returned_by_alloc,@function
        .size           $__internal_0_$__cuda_sm10x_tcgen05_guardrail_trap_col_being_dealloced_not_returned_by_alloc,($__internal_1_$__cuda_sm10x_tcgen05_guardrail_trap_phase_invalid_during_alloc - $__internal_0_$__cuda_sm10x_tcgen05_guardrail_trap_col_being_dealloced_not_returned_by_alloc)
$__internal_0_$__cuda_sm10x_tcgen05_guardrail_trap_col_being_dealloced_not_returned_by_alloc:
[----:B------:R-:W-:Y:S05]  /*a150*/  BPT.TRAP 0x1 ;  /* 0x000000040000795c */ /* 0x000fea0000300000 */
[----:B------:R-:W-:-:S04]  /*a160*/  HFMA2 R3, -RZ, RZ, 0, 0 ;  /* 0x00000000ff037431 */ /* 0x000fc800000001ff */
[----:B------:R-:W-:Y:S05]  /*a170*/  RET.REL.NODEC R2 `(_ZN7cutlass13device_kernelINS_4gemm6kernel13GemmUniversalIN4cute5tupleIJiiiiEEENS1_10collective13CollectiveMmaINS1_35MainloopSm100TmaUmmaWarpSpecializedILi20ELi2ELi4ENS5_IJNS4_1CILi4EEESB_NSA_ILi1EEEEEEEENS5_IJNSA_ILi256EEENSA_ILi64EEENSA_ILi32EEEEEENS_10bfloat16_tENS5_IJlSC_lEEESJ_SK_NS4_8TiledMMAINS4_8MMA_AtomIJNS4_26SM100_MMA_F16BF16_2x1SM_SSISJ_SJ_fLi256ELi64ELNS4_4UMMA5MajorE0ELSP_0ELNSO_7ScaleInE0ELSQ_0EEEEEENS4_6LayoutINS5_IJSC_SC_SC_EEENS5_IJNSA_ILi0EEESV_SV_EEEEENS5_IJNS4_10UnderscoreESY_SY_EEEEENS4_28SM100_TMA_2SM_LOAD_MULTICASTENS4_14ComposedLayoutINS4_7SwizzleILi2ELi4ELi3EEENS4_18smem_ptr_flag_bitsILi16EEENST_INS5_IJNSA_ILi8EEESH_EEENS5_IJSH_SC_EEEEEEEvNS4_8identityES11_S1B_vS1C_EENS_8epilogue10collective18CollectiveEpilogueINS1E_23Sm100TmaWarpSpecializedILi3ELi2ELi32ELb1ELb0EEEJNS5_IJNSA_ILi128EEESG_SH_EEENS5_IJNST_IS1J_SC_EENST_ISH_SC_EEEEESJ_SK_SJ_SK_NS1E_6fusion15FusionCallbacksIS1I_NS1O_17LinearCombinationISJ_fSJ_fLNS_15FloatRoundStyleE2EEES1K_S1N_JEEENS4_5SM1004TMEM4LOAD26SM100_TMEM_LOAD_32dp32b32xENS4_13SM90_TMA_LOADES1B_NS4_39AutoVectorizingCopyWithAssumedAlignmentILi128EEENS4_14SM90_TMA_STOREES1B_S20_S20_EEEvvEEEEvNT_6ParamsE) ;  /* 0xffffff5c02a07950 */ /* 0x000fea0003c3ffff */
        .weak           $__internal_1_$__cuda_sm10x_tcgen05_guardrail_trap_phase_invalid_during_alloc
        .type           $__internal_1_$__cuda_sm10x_tcgen05_guardrail_trap_phase_invalid_during_alloc,@function
        .size           $__internal_1_$__cuda_sm10x_tcgen05_guardrail_trap_phase_invalid_during_alloc,($__internal_2_$__cuda_sm10x_tcgen05_guardrail_trap_unallocated_columns_being_dealloced - $__internal_1_$__cuda_sm10x_tcgen05_guardrail_trap_phase_invalid_during_alloc)
$__internal_1_$__cuda_sm10x_tcgen05_guardrail_trap_phase_invalid_during_alloc:
[----:B------:R-:W-:Y:S05]  /*a180*/  BPT.TRAP 0x1 ;  /* 0x000000040000795c */ /* 0x000fea0000300000 */
[----:B------:R-:W-:-:S04]  /*a190*/  MOV R5, 0x0 ;  /* 0x0000000000057802 */ /* 0x000fc80000000f00 */
[----:B------:R-:W-:Y:S05]  /*a1a0*/  RET.REL.NODEC R4 `(_ZN7cutlass13device_kernelINS_4gemm6kernel13GemmUniversalIN4cute5tupleIJiiiiEEENS1_10collective13CollectiveMmaINS1_35MainloopSm100TmaUmmaWarpSpecializedILi20ELi2ELi4ENS5_IJNS4_1CILi4EEESB_NSA_ILi1EEEEEEEENS5_IJNSA_ILi256EEENSA_ILi64EEENSA_ILi32EEEEEENS_10bfloat16_tENS5_IJlSC_lEEESJ_SK_NS4_8TiledMMAINS4_8MMA_AtomIJNS4_26SM100_MMA_F16BF16_2x1SM_SSISJ_SJ_fLi256ELi64ELNS4_4UMMA5MajorE0ELSP_0ELNSO_7ScaleInE0ELSQ_0EEEEEENS4_6LayoutINS5_IJSC_SC_SC_EEENS5_IJNSA_ILi0EEESV_SV_EEEEENS5_IJNS4_10UnderscoreESY_SY_EEEEENS4_28SM100_TMA_2SM_LOAD_MULTICASTENS4_14ComposedLayoutINS4_7SwizzleILi2ELi4ELi3EEENS4_18smem_ptr_flag_bitsILi16EEENST_INS5_IJNSA_ILi8EEESH_EEENS5_IJSH_SC_EEEEEEEvNS4_8identityES11_S1B_vS1C_EENS_8epilogue10collective18CollectiveEpilogueINS1E_23Sm100TmaWarpSpecializedILi3ELi2ELi32ELb1ELb0EEEJNS5_IJNSA_ILi128EEESG_SH_EEENS5_IJNST_IS1J_SC_EENST_ISH_SC_EEEEESJ_SK_SJ_SK_NS1E_6fusion15FusionCallbacksIS1I_NS1O_17LinearCombinationISJ_fSJ_fLNS_15FloatRoundStyleE2EEES1K_S1N_JEEENS4_5SM1004TMEM4LOAD26SM100_TMEM_LOAD_32dp32b32xENS4_13SM90_TMA_LOADES1B_NS4_39AutoVectorizingCopyWithAssumedAlignmentILi128EEENS4_14SM90_TMA_STOREES1B_S20_S20_EEEvvEEEEvNT_6ParamsE) ;  /* 0xffffff5c04947950 */ /* 0x000fea0003c3ffff */
        .weak           $__internal_2_$__cuda_sm10x_tcgen05_guardrail_trap_unallocated_columns_being_dealloced
        .type           $__internal_2_$__cuda_sm10x_tcgen05_guardrail_trap_unallocated_columns_being_dealloced,@function
        .size           $__internal_2_$__cuda_sm10x_tcgen05_guardrail_trap_unallocated_columns_being_dealloced,(.L_x_224 - $__internal_2_$__cuda_sm10x_tcgen05_guardrail_trap_unallocated_columns_being_dealloced)
$__internal_2_$__cuda_sm10x_tcgen05_guardrail_trap_unallocated_columns_being_dealloced:
[----:B------:R-:W-:Y:S05]  /*a1b0*/  BPT.TRAP 0x1 ;  /* 0x000000040000795c */ /* 0x000fea0000300000 */
[----:B------:R-:W-:-:S04]  /*a1c0*/  HFMA2 R3, -RZ, RZ, 0, 0 ;  /* 0x00000000ff037431 */ /* 0x000fc800000001ff */
[----:B------:R-:W-:Y:S05]  /*a1d0*/  RET.REL.NODEC R2 `(_ZN7cutlass13device_kernelINS_4gemm6kernel13GemmUniversalIN4cute5tupleIJiiiiEEENS1_10collective13CollectiveMmaINS1_35MainloopSm100TmaUmmaWarpSpecializedILi20ELi2ELi4ENS5_IJNS4_1CILi4EEESB_NSA_ILi1EEEEEEEENS5_IJNSA_ILi256EEENSA_ILi64EEENSA_ILi32EEEEEENS_10bfloat16_tENS5_IJlSC_lEEESJ_SK_NS4_8TiledMMAINS4_8MMA_AtomIJNS4_26SM100_MMA_F16BF16_2x1SM_SSISJ_SJ_fLi256ELi64ELNS4_4UMMA5MajorE0ELSP_0ELNSO_7ScaleInE0ELSQ_0EEEEEENS4_6LayoutINS5_IJSC_SC_SC_EEENS5_IJNSA_ILi0EEESV_SV_EEEEENS5_IJNS4_10UnderscoreESY_SY_EEEEENS4_28SM100_TMA_2SM_LOAD_MULTICASTENS4_14ComposedLayoutINS4_7SwizzleILi2ELi4ELi3EEENS4_18smem_ptr_flag_bitsILi16EEENST_INS5_IJNSA_ILi8EEESH_EEENS5_IJSH_SC_EEEEEEEvNS4_8identityES11_S1B_vS1C_EENS_8epilogue10collective18CollectiveEpilogueINS1E_23Sm100TmaWarpSpecializedILi3ELi2ELi32ELb1ELb0EEEJNS5_IJNSA_ILi128EEESG_SH_EEENS5_IJNST_IS1J_SC_EENST_ISH_SC_EEEEESJ_SK_SJ_SK_NS1E_6fusion15FusionCallbacksIS1I_NS1O_17LinearCombinationISJ_fSJ_fLNS_15FloatRoundStyleE2EEES1K_S1N_JEEENS4_5SM1004TMEM4LOAD26SM100_TMEM_LOAD_32dp32b32xENS4_13SM90_TMA_LOADES1B_NS4_39AutoVectorizingCopyWithAssumedAlignmentILi128EEENS4_14SM90_TMA_STOREES1B_S20_S20_EEEvvEEEEvNT_6ParamsE) ;  /* 0xffffff5c02887950 */ /* 0x000fea0003c3ffff */
.L_x_223:
[----:B------:R-:W-:-:S00]  /*a1e0*/  BRA `(.L_x_223) ;  /* 0xfffffffc00fc7947 */ /* 0x000fc0000383ffff */
[----:B------:R-:W-:-:S00]  /*a1f0*/  NOP ;  /* 0x0000000000007918 */ /* 0x000fc00000000000 */
        /* <DEDUP_REMOVED lines=8> */
.L_x_224:


//--------------------- .nv.global.init           --------------------------
	.section	.nv.global.init,"aw",@progbits
.nv.global.init:
	.type		$str$27,@object
	.size		$str$27,($str$28 - $str$27)
$str$27:
        /*0000*/ 	.byte	0x28, 0x61, 0x64, 0x64, 0x72, 0x65, 0x73, 0x73, 0x20, 0x26, 0x20, 0x6d, 0x61, 0x73, 0x6b, 0x29
        /*0010*/ 	.byte	0x20, 0x3d, 0x3d, 0x20, 0x30, 0x00
	.type		$str$28,@object
	.size		$str$28,($str$26 - $str$28)
$str$28:
        /*0016*/ 	.byte	0x2f, 0x74, 0x6d, 0x70, 0x2f, 0x63, 0x75, 0x74, 0x6c, 0x61, 0x73, 0x73, 0x5f, 0x73, 0x77, 0x65
        /*0026*/ 	.byte	0x65, 0x70, 0x5f, 0x73, 0x72, 0x63, 0x2f, 0x69, 0x6e, 0x63, 0x6c, 0x75, 0x64, 0x65, 0x2f, 0x63
        /*0036*/ 	.byte	0x75, 0x74, 0x65, 0x2f, 0x70, 0x6f, 0x69, 0x6e, 0x74, 0x65, 0x72, 0x5f, 0x66, 0x6c, 0x61, 0x67
        /*0046*/ 	.byte	0x67, 0x65, 0x64, 0x2e, 0x68, 0x70, 0x70, 0x00
	.type		$str$26,@object
	.size		$str$26,($str$25 - $str$26)
$str$26:
        /*004e*/ 	.byte	0x2f, 0x74, 0x6d, 0x70, 0x2f, 0x63, 0x75, 0x74, 0x6c, 0x61, 0x73, 0x73, 0x5f, 0x73, 0x77, 0x65
        /*005e*/ 	.byte	0x65, 0x70, 0x5f, 0x73, 0x72, 0x63, 0x2f, 0x69, 0x6e, 0x63, 0x6c, 0x75, 0x64, 0x65, 0x2f, 0x63
        /*006e*/ 	.byte	0x75, 0x74, 0x65, 0x2f, 0x61, 0x74, 0x6f, 0x6d, 0x2f, 0x63, 0x6f, 0x70, 0x79, 0x5f, 0x74, 0x72
        /*007e*/ 	.byte	0x61, 0x69, 0x74, 0x73, 0x5f, 0x73, 0x6d, 0x31, 0x30, 0x30, 0x2e, 0x68, 0x70, 0x70, 0x00
	.type		$str$25,@object
	.size		$str$25,(__unnamed_1 - $str$25)
$str$25:
        /*008d*/ 	.byte	0x28, 0x28, 0x75, 0x69, 0x6e, 0x74, 0x33, 0x32, 0x5f, 0x74, 0x28, 0x74, 0x68, 0x72, 0x65, 0x61
        /*009d*/ 	.byte	0x64, 0x49, 0x64, 0x78, 0x2e, 0x78, 0x29, 0x20, 0x2f, 0x20, 0x33, 0x32, 0x29, 0x20, 0x25, 0x20
        /*00ad*/ 	.byte	0x34, 0x29, 0x20, 0x3d, 0x3d, 0x20, 0x28, 0x28, 0x28, 0x74, 0x6d, 0x65, 0x6d, 0x5f, 0x61, 0x64
        /*00bd*/ 	.byte	0x64, 0x72, 0x20, 0x3e, 0x3e, 0x20, 0x31, 0x36, 0x29, 0x20, 0x2f, 0x20, 0x33, 0x32, 0x29, 0x20
        /*00cd*/ 	.byte	0x25, 0x20, 0x34, 0x29, 0x00
	.type		__unnamed_1,@object
	.size		__unnamed_1,(__unnamed_2 - __unnamed_1)
__unnamed_1:
        /*00d2*/ 	.byte	0x61, 0x75, 0x74, 0x6f, 0x20, 0x63, 0x75, 0x74, 0x65, 0x3a, 0x3a, 0x61, 0x73, 0x5f, 0x70, 0x6f
        /* <DEDUP_REMOVED lines=24> */
        /*0262*/ 	.byte	0x34, 0x30, 0x39, 0x36, 0x3e, 0x3e, 0x3e, 0x3e, 0x5d, 0x00
	.type		__unnamed_2,@object
	.size		__unnamed_2,(.L_2 - __unnamed_2)
__unnamed_2:
        /* <DEDUP_REMOVED lines=42> */
        /*050c*/ 	.byte	0x3e, 0x3e, 0x5d, 0x00
.L_2:


//--------------------- .nv.shared._ZN7cutlass13device_kernelINS_4gemm6kernel13GemmUniversalIN4cute5tupleIJiiiiEEENS1_10collective13CollectiveMmaINS1_35MainloopSm100TmaUmmaWarpSpecializedILi20ELi2ELi4ENS5_IJNS4_1CILi4EEESB_NSA_ILi1EEEEEEEENS5_IJNSA_ILi256EEENSA_ILi64EEENSA_ILi32EEEEEENS_10bfloat16_tENS5_IJlSC_lEEESJ_SK_NS4_8TiledMMAINS4_8MMA_AtomIJNS4_26SM100_MMA_F16BF16_2x1SM_SSISJ_SJ_fLi256ELi64ELNS4_4UMMA5MajorE0ELSP_0ELNSO_7ScaleInE0ELSQ_0EEEEEENS4_6LayoutINS5_IJSC_SC_SC_EEENS5_IJNSA_ILi0EEESV_SV_EEEEENS5_IJNS4_10UnderscoreESY_SY_EEEEENS4_28SM100_TMA_2SM_LOAD_MULTICASTENS4_14ComposedLayoutINS4_7SwizzleILi2ELi4ELi3EEENS4_18smem_ptr_flag_bitsILi16EEENST_INS5_IJNSA_ILi8EEESH_EEENS5_IJSH_SC_EEEEEEEvNS4_8identityES11_S1B_vS1C_EENS_8epilogue10collective18CollectiveEpilogueINS1E_23Sm100TmaWarpSpecializedILi3ELi2ELi32ELb1ELb0EEEJNS5_IJNSA_ILi128EEESG_SH_EEENS5_IJNST_IS1J_SC_EENST_ISH_SC_EEEEESJ_SK_SJ_SK_NS1E_6fusion15FusionCallbacksIS1I_NS1O_17LinearCombinationISJ_fSJ_fLNS_15FloatRoundStyleE2EEES1K_S1N_JEEENS4_5SM1004TMEM4LOAD26SM100_TMEM_LOAD_32dp32b32xENS4_13SM90_TMA_LOADES1B_NS4_39AutoVectorizingCopyWithAssumedAlignmentILi128EEENS4_14SM90_TMA_STOREES1B_S20_S20_EEEvvEEEEvNT_6ParamsE --------------------------
	.section	.nv.shared._ZN7cutlass13device_kernelINS_4gemm6kernel13GemmUniversalIN4cute5tupleIJiiiiEEENS1_10collective13CollectiveMmaINS1_35MainloopSm100TmaUmmaWarpSpecializedILi20ELi2ELi4ENS5_IJNS4_1CILi4EEESB_NSA_ILi1EEEEEEEENS5_IJNSA_ILi256EEENSA_ILi64EEENSA_ILi32EEEEEENS_10bfloat16_tENS5_IJlSC_lEEESJ_SK_NS4_8TiledMMAINS4_8MMA_AtomIJNS4_26SM100_MMA_F16BF16_2x1SM_SSISJ_SJ_fLi256ELi64ELNS4_4UMMA5MajorE0ELSP_0ELNSO_7ScaleInE0ELSQ_0EEEEEENS4_6LayoutINS5_IJSC_SC_SC_EEENS5_IJNSA_ILi0EEESV_SV_EEEEENS5_IJNS4_10UnderscoreESY_SY_EEEEENS4_28SM100_TMA_2SM_LOAD_MULTICASTENS4_14ComposedLayoutINS4_7SwizzleILi2ELi4ELi3EEENS4_18smem_ptr_flag_bitsILi16EEENST_INS5_IJNSA_ILi8EEESH_EEENS5_IJSH_SC_EEEEEEEvNS4_8identityES11_S1B_vS1C_EENS_8epilogue10collective18CollectiveEpilogueINS1E_23Sm100TmaWarpSpecializedILi3ELi2ELi32ELb1ELb0EEEJNS5_IJNSA_ILi128EEESG_SH_EEENS5_IJNST_IS1J_SC_EENST_ISH_SC_EEEEESJ_SK_SJ_SK_NS1E_6fusion15FusionCallbacksIS1I_NS1O_17LinearCombinationISJ_fSJ_fLNS_15FloatRoundStyleE2EEES1K_S1N_JEEENS4_5SM1004TMEM4LOAD26SM100_TMEM_LOAD_32dp32b32xENS4_13SM90_TMA_LOADES1B_NS4_39AutoVectorizingCopyWithAssumedAlignmentILi128EEENS4_14SM90_TMA_STOREES1B_S20_S20_EEEvvEEEEvNT_6ParamsE,"aw",@nobits
	.sectionflags	@""
	.align	16
	.zero		1024


//--------------------- .nv.shared.reserved.0     --------------------------
	.section	.nv.shared.reserved.0,"aw",@nobits
	.weak		__nv_reservedSMEM_offset_0_alias
	.size		__nv_reservedSMEM_offset_0_alias, 0, 64
	.other		__nv_reservedSMEM_offset_0_alias,@"STO_CUDA_RESERVED_SHARED STV_DEFAULT"
__nv_reservedSMEM_offset_0_alias:
	.zero		0
.nv.shared.reserved.0:
	.zero		64
	.weak		__nv_reservedSMEM_tcgen05_partition
	.type		__nv_reservedSMEM_tcgen05_partition,@object
	.size		__nv_reservedSMEM_tcgen05_partition,(.L_0 - __nv_reservedSMEM_tcgen05_partition)
__nv_reservedSMEM_tcgen05_partition:
	.zero		32
.L_0:


//--------------------- .nv.global                --------------------------
	.section	.nv.global,"aw",@nobits
.nv.global:
	.type		_ZN40_INTERNAL_cccc75d0_4_k_cu_1b1f3864_304934cute1_E,@object
	.size		_ZN40_INTERNAL_cccc75d0_4_k_cu_1b1f3864_304934cute1_E,(_ZN40_INTERNAL_cccc75d0_4_k_cu_1b1f3864_304934cuda3std3__45__cpo6cbeginE - _ZN40_INTERNAL_cccc75d0_4_k_cu_1b1f3864_304934cute1_E)
_ZN40_INTERNAL_cccc75d0_4_k_cu_1b1f3864_304934cute1_E:
	.zero		1
	.type		_ZN40_INTERNAL_cccc75d0_4_k_cu_1b1f3864_304934cuda3std3__45__cpo6cbeginE,@object
	.size		_ZN40_INTERNAL_cccc75d0_4_k_cu_1b1f3864_304934cuda3std3__45__cpo6cbeginE,(_ZN40_INTERNAL_cccc75d0_4_k_cu_1b1f3864_304934cuda3std3__48in_placeE - _ZN40_INTERNAL_cccc75d0_4_k_cu_1b1f3864_304934cuda3std3__45__cpo6cbeginE)
_ZN40_INTERNAL_cccc75d0_4_k_cu_1b1f3864_304934cuda3std3__45__cpo6cbeginE:
	.zero		1
	.type		_ZN40_INTERNAL_cccc75d0_4_k_cu_1b1f3864_304934cuda3std3__48in_placeE,@object
	.size		_ZN40_INTERNAL_cccc75d0_4_k_cu_1b1f3864_304934cuda3std3__48in_placeE,(_ZN40_INTERNAL_cccc75d0_4_k_cu_1b1f3864_304934cuda3std6ranges3__45__cpo9iter_moveE - _ZN40_INTERNAL_cccc75d0_4_k_cu_1b1f3864_304934cuda3std3__48in_placeE)
_ZN40_INTERNAL_cccc75d0_4_k_cu_1b1f3864_304934cuda3std3__48in_placeE:
	.zero		1
	.type		_ZN40_INTERNAL_cccc75d0_4_k_cu_1b1f3864_304934cuda3std6ranges3__45__cpo9iter_moveE,@object
	.size		_ZN40_INTERNAL_cccc75d0_4_k_cu_1b1f3864_304934cuda3std6ranges3__45__cpo9iter_moveE,(_ZN40_INTERNAL_cccc75d0_4_k_cu_1b1f3864_304934cuda3std3__45__cpo5beginE - _ZN40_INTERNAL_cccc75d0_4_k_cu_1b1f3864_304934cuda3std6ranges3__45__cpo9iter_moveE)
_ZN40_INTERNAL_cccc75d0_4_k_cu_1b1f3864_304934cuda3std6ranges3__45__cpo9iter_moveE:
	.zero		1
	.type		_ZN40_INTERNAL_cccc75d0_4_k_cu_1b1f3864_304934cuda3std3__45__cpo5beginE,@object
	.size		_ZN40_INTERNAL_cccc75d0_4_k_cu_1b1f3864_304934cuda3std3__45__cpo5beginE,(_ZN40_INTERNAL_cccc75d0_4_k_cu_1b1f3864_304934cuda3std3__442_GLOBAL__N__cccc75d0_4_k_cu_1b1f3864_304936ignoreE - _ZN40_INTERNAL_cccc75d0_4_k_cu_1b1f3864_304934cuda3std3__45__cpo5beginE)
_ZN40_INTERNAL_cccc75d0_4_k_cu_1b1f3864_304934cuda3std3__45__cpo5beginE:
	.zero		1
	.type		_ZN40_INTERNAL_cccc75d0_4_k_cu_1b1f3864_304934cuda3std3__442_GLOBAL__N__cccc75d0_4_k_cu_1b1f3864_304936ignoreE,@object
	.size		_ZN40_INTERNAL_cccc75d0_4_k_cu_1b1f3864_304934cuda3std3__442_GLOBAL__N__cccc75d0_4_k_cu_1b1f3864_304936ignoreE,(_ZN40_INTERNAL_cccc75d0_4_k_cu_1b1f3864_304934cute7productE - _ZN40_INTERNAL_cccc75d0_4_k_cu_1b1f3864_304934cuda3std3__442_GLOBAL__N__cccc75d0_4_k_cu_1b1f3864_304936ignoreE)
_ZN40_INTERNAL_cccc75d0_4_k_cu_1b1f3864_304934cuda3std3__442_GLOBAL__N__cccc75d0_4_k_cu_1b1f3864_304936ignoreE:
	.zero		1
	.type		_ZN40_INTERNAL_cccc75d0_4_k_cu_1b1f3864_304934cute7productE,@object
	.size		_ZN40_INTERNAL_cccc75d0_4_k_cu_1b1f3864_304934cute7productE,(_ZN40_INTERNAL_cccc75d0_4_k_cu_1b1f3864_304934cuda3std3__45__cpo3endE - _ZN40_INTERNAL_cccc75d0_4_k_cu_1b1f3864_304934cute7productE)
_ZN40_INTERNAL_cccc75d0_4_k_cu_1b1f3864_304934cute7productE:
	.zero		1
	.type		_ZN40_INTERNAL_cccc75d0_4_k_cu_1b1f3864_304934cuda3std3__45__cpo3endE,@object
	.size		_ZN40_INTERNAL_cccc75d0_4_k_cu_1b1f3864_304934cuda3std3__45__cpo3endE,(_ZN40_INTERNAL_cccc75d0_4_k_cu_1b1f3864_304934cuda3std3__419piecewise_constructE - _ZN40_INTERNAL_cccc75d0_4_k_cu_1b1f3864_304934cuda3std3__45__cpo3endE)
_ZN40_INTERNAL_cccc75d0_4_k_cu_1b1f3864_304934cuda3std3__45__cpo3endE:
	.zero		1
	.type		_ZN40_INTERNAL_cccc75d0_4_k_cu_1b1f3864_304934cuda3std3__419piecewise_constructE,@object
	.size		_ZN40_INTERNAL_cccc75d0_4_k_cu_1b1f3864_304934cuda3std3__419piecewise_constructE,(_ZN40_INTERNAL_cccc75d0_4_k_cu_1b1f3864_304934cuda3std3__45__cpo4cendE - _ZN40_INTERNAL_cccc75d0_4_k_cu_1b1f3864_304934cuda3std3__419piecewise_constructE)
_ZN40_INTERNAL_cccc75d0_4_k_cu_1b1f3864_304934cuda3std3__419piecewise_constructE:
	.zero		1
	.type		_ZN40_INTERNAL_cccc75d0_4_k_cu_1b1f3864_304934cuda3std3__45__cpo4cendE,@object
	.size		_ZN40_INTERNAL_cccc75d0_4_k_cu_1b1f3864_304934cuda3std3__45__cpo4cendE,(_ZN40_INTERNAL_cccc75d0_4_k_cu_1b1f3864_304934cuda3std6ranges3__45__cpo4swapE - _ZN40_INTERNAL_cccc75d0_4_k_cu_1b1f3864_304934cuda3std3__45__cpo4cendE)
_ZN40_INTERNAL_cccc75d0_4_k_cu_1b1f3864_304934cuda3std3__45__cpo4cendE:
	.zero		1
	.type		_ZN40_INTERNAL_cccc75d0_4_k_cu_1b1f3864_304934cuda3std6ranges3__45__cpo4swapE,@object
	.size		_ZN40_INTERNAL_cccc75d0_4_k_cu_1b1f3864_304934cuda3std6ranges3__45__cpo4swapE,(.L_10 - _ZN40_INTERNAL_cccc75d0_4_k_cu_1b1f3864_304934cuda3std6ranges3__45__cpo4swapE)
_ZN40_INTERNAL_cccc75d0_4_k_cu_1b1f3864_304934cuda3std6ranges3__45__cpo4swapE:
	.zero		1
.L_10:


//--------------------- .nv.constant0._ZN7cutlass13device_kernelINS_4gemm6kernel13GemmUniversalIN4cute5tupleIJiiiiEEENS1_10collective13CollectiveMmaINS1_35MainloopSm100TmaUmmaWarpSpecializedILi20ELi2ELi4ENS5_IJNS4_1CILi4EEESB_NSA_ILi1EEEEEEEENS5_IJNSA_ILi256EEENSA_ILi64EEENSA_ILi32EEEEEENS_10bfloat16_tENS5_IJlSC_lEEESJ_SK_NS4_8TiledMMAINS4_8MMA_AtomIJNS4_26SM100_MMA_F16BF16_2x1SM_SSISJ_SJ_fLi256ELi64ELNS4_4UMMA5MajorE0ELSP_0ELNSO_7ScaleInE0ELSQ_0EEEEEENS4_6LayoutINS5_IJSC_SC_SC_EEENS5_IJNSA_ILi0EEESV_SV_EEEEENS5_IJNS4_10UnderscoreESY_SY_EEEEENS4_28SM100_TMA_2SM_LOAD_MULTICASTENS4_14ComposedLayoutINS4_7SwizzleILi2ELi4ELi3EEENS4_18smem_ptr_flag_bitsILi16EEENST_INS5_IJNSA_ILi8EEESH_EEENS5_IJSH_SC_EEEEEEEvNS4_8identityES11_S1B_vS1C_EENS_8epilogue10collective18CollectiveEpilogueINS1E_23Sm100TmaWarpSpecializedILi3ELi2ELi32ELb1ELb0EEEJNS5_IJNSA_ILi128EEESG_SH_EEENS5_IJNST_IS1J_SC_EENST_ISH_SC_EEEEESJ_SK_SJ_SK_NS1E_6fusion15FusionCallbacksIS1I_NS1O_17LinearCombinationISJ_fSJ_fLNS_15FloatRoundStyleE2EEES1K_S1N_JEEENS4_5SM1004TMEM4LOAD26SM100_TMEM_LOAD_32dp32b32xENS4_13SM90_TMA_LOADES1B_NS4_39AutoVectorizingCopyWithAssumedAlignmentILi128EEENS4_14SM90_TMA_STOREES1B_S20_S20_EEEvvEEEEvNT_6ParamsE --------------------------
	.section	.nv.constant0._ZN7cutlass13device_kernelINS_4gemm6kernel13GemmUniversalIN4cute5tupleIJiiiiEEENS1_10collective13CollectiveMmaINS1_35MainloopSm100TmaUmmaWarpSpecializedILi20ELi2ELi4ENS5_IJNS4_1CILi4EEESB_NSA_ILi1EEEEEEEENS5_IJNSA_ILi256EEENSA_ILi64EEENSA_ILi32EEEEEENS_10bfloat16_tENS5_IJlSC_lEEESJ_SK_NS4_8TiledMMAINS4_8MMA_AtomIJNS4_26SM100_MMA_F16BF16_2x1SM_SSISJ_SJ_fLi256ELi64ELNS4_4UMMA5MajorE0ELSP_0ELNSO_7ScaleInE0ELSQ_0EEEEEENS4_6LayoutINS5_IJSC_SC_SC_EEENS5_IJNSA_ILi0EEESV_SV_EEEEENS5_IJNS4_10UnderscoreESY_SY_EEEEENS4_28SM100_TMA_2SM_LOAD_MULTICASTENS4_14ComposedLayoutINS4_7SwizzleILi2ELi4ELi3EEENS4_18smem_ptr_flag_bitsILi16EEENST_INS5_IJNSA_ILi8EEESH_EEENS5_IJSH_SC_EEEEEEEvNS4_8identityES11_S1B_vS1C_EENS_8epilogue10collective18CollectiveEpilogueINS1E_23Sm100TmaWarpSpecializedILi3ELi2ELi32ELb1ELb0EEEJNS5_IJNSA_ILi128EEESG_SH_EEENS5_IJNST_IS1J_SC_EENST_ISH_SC_EEEEESJ_SK_SJ_SK_NS1E_6fusion15FusionCallbacksIS1I_NS1O_17LinearCombinationISJ_fSJ_fLNS_15FloatRoundStyleE2EEES1K_S1N_JEEENS4_5SM1004TMEM4LOAD26SM100_TMEM_LOAD_32dp32b32xENS4_13SM90_TMA_LOADES1B_NS4_39AutoVectorizingCopyWithAssumedAlignmentILi128EEENS4_14SM90_TMA_STOREES1B_S20_S20_EEEvvEEEEvNT_6ParamsE,"a",@progbits
	.sectionflags	@""
	.align	4
.nv.constant0._ZN7cutlass13device_kernelINS_4gemm6kernel13GemmUniversalIN4cute5tupleIJiiiiEEENS1_10collective13CollectiveMmaINS1_35MainloopSm100TmaUmmaWarpSpecializedILi20ELi2ELi4ENS5_IJNS4_1CILi4EEESB_NSA_ILi1EEEEEEEENS5_IJNSA_ILi256EEENSA_ILi64EEENSA_ILi32EEEEEENS_10bfloat16_tENS5_IJlSC_lEEESJ_SK_NS4_8TiledMMAINS4_8MMA_AtomIJNS4_26SM100_MMA_F16BF16_2x1SM_SSISJ_SJ_fLi256ELi64ELNS4_4UMMA5MajorE0ELSP_0ELNSO_7ScaleInE0ELSQ_0EEEEEENS4_6LayoutINS5_IJSC_SC_SC_EEENS5_IJNSA_ILi0EEESV_SV_EEEEENS5_IJNS4_10UnderscoreESY_SY_EEEEENS4_28SM100_TMA_2SM_LOAD_MULTICASTENS4_14ComposedLayoutINS4_7SwizzleILi2ELi4ELi3EEENS4_18smem_ptr_flag_bitsILi16EEENST_INS5_IJNSA_ILi8EEESH_EEENS5_IJSH_SC_EEEEEEEvNS4_8identityES11_S1B_vS1C_EENS_8epilogue10collective18CollectiveEpilogueINS1E_23Sm100TmaWarpSpecializedILi3ELi2ELi32ELb1ELb0EEEJNS5_IJNSA_ILi128EEESG_SH_EEENS5_IJNST_IS1J_SC_EENST_ISH_SC_EEEEESJ_SK_SJ_SK_NS1E_6fusion15FusionCallbacksIS1I_NS1O_17LinearCombinationISJ_fSJ_fLNS_15FloatRoundStyleE2EEES1K_S1N_JEEENS4_5SM1004TMEM4LOAD26SM100_TMEM_LOAD_32dp32b32xENS4_13SM90_TMA_LOADES1B_NS4_39AutoVectorizingCopyWithAssumedAlignmentILi128EEENS4_14SM90_TMA_STOREES1B_S20_S20_EEEvvEEEEvNT_6ParamsE:
	.zero		2944


//--------------------- SYMBOLS --------------------------

	.type		.nv.reservedSmem.offset0,@object
	.size		.nv.reservedSmem.offset0,0x4
	.type		.nv.reservedSmem.cap,@object
	.size		.nv.reservedSmem.cap,0x4
	.type		__assertfail,@function
